	.target	sm_100a

	.elftype	@"ET_EXEC"


//--------------------- .note.nv.tkinfo           --------------------------
	.section	.note.nv.tkinfo,"",@"SHT_NOTE"
	.sectionflags	@"SHF_NOTE_NV_TKINFO"
	.tkinfo
        /*0018*/ 	.word	0x00000002
        /*0030*/ 	.string	""
        /*0030*/ 	.string	"ptxas"
        /*0030*/ 	.string	"Cuda compilation tools, release 13.0, V13.0.88"
        /*0030*/ 	.string	"Build cuda_13.0.r13.0/compiler.36424714_0"
        /*0030*/ 	.string	"-arch sm_100a -m 64 "



//--------------------- .note.nv.cuinfo           --------------------------
	.section	.note.nv.cuinfo,"",@"SHT_NOTE"
	.sectionflags	@"SHF_NOTE_NV_CUINFO"
        /*0018*/ 	.short	0x0002
        /*001a*/ 	.short	0x0064
        /*001c*/ 	.short	0x0082
	.zero		2


//--------------------- .nv.info                  --------------------------
	.section	.nv.info,"",@"SHT_CUDA_INFO"
	.align	4


	//----- nvinfo : EIATTR_REGCOUNT
	.align		4
        /*0000*/ 	.byte	0x04, 0x2f
        /*0002*/ 	.short	(.L_19 - .L_18)
	.align		4
.L_18:
        /*0004*/ 	.word	index@(_ZN7cutlass13device_kernelINS_4gemm6kernel13GemmUniversalIN4cute5tupleIJiiiiEEENS1_10collective13CollectiveMmaINS1_35MainloopSm100TmaUmmaWarpSpecializedILi16ELi2ELi4ENS5_IJNS4_1CILi2EEENSA_ILi1EEESC_EEEEENS5_IJNSA_ILi256EEENSA_ILi128EEENSA_ILi64EEEEEENS_12float_e4m3_tENS5_IJlSC_lEEESJ_SK_NS4_8TiledMMAINS4_8MMA_AtomIJNS4_10MMA_TraitsINS4_25SM100_MMA_F8F6F4_2x1SM_SSEJSJ_SJ_fSF_SG_NS4_17integral_constantINS4_4UMMA5MajorELSR_0EEESS_NSP_INSQ_7ScaleInELST_0EEESU_EEEEEENS4_6LayoutINS5_IJSC_SC_SC_EEENS5_IJNSA_ILi0EEESZ_SZ_EEEEENS5_IJNS4_10UnderscoreES12_S12_EEEEENS4_18SM100_TMA_2SM_LOADENS4_14ComposedLayoutINS4_7SwizzleILi2ELi4ELi3EEENS4_18smem_ptr_flag_bitsILi8EEENSX_INS5_IJNSA_ILi8EEESH_EEENS5_IJSH_SC_EEEEEEEvNS4_8identityES15_S1F_vS1G_EENS_8epilogue10collective18CollectiveEpilogueINS1I_23Sm100TmaWarpSpecializedILi2ELi2ELi64ELb0ELb0EEEJNS5_IJSG_SG_SH_EEENS5_IJNSX_ISG_SC_EENSX_ISH_SC_EEEEESJ_SK_SJ_SK_NS1I_6fusion15FusionCallbacksIS1M_NS1R_17LinearCombinationISJ_fSJ_fLNS_15FloatRoundStyleE2EEES1N_S1Q_JEEENS4_5SM1004TMEM4LOAD26SM100_TMEM_LOAD_32dp32b64xENS4_13SM90_TMA_LOADES1F_NS4_39AutoVectorizingCopyWithAssumedAlignmentILi128EEENS4_14SM90_TMA_STOREES1F_S23_S23_EEEvvEEEEvNT_6ParamsE)
        /*0008*/ 	.word	0x000000de


	//----- nvinfo : EIATTR_FRAME_SIZE
	.align		4
.L_19:
        /*000c*/ 	.byte	0x04, 0x11
        /*000e*/ 	.short	(.L_21 - .L_20)
	.align		4
.L_20:
        /*0010*/ 	.word	index@($__internal_2_$__cuda_sm10x_tcgen05_guardrail_trap_unallocated_columns_being_dealloced)
        /*0014*/ 	.word	0x00000000


	//----- nvinfo : EIATTR_FRAME_SIZE
	.align		4
.L_21:
        /*0018*/ 	.byte	0x04, 0x11
        /*001a*/ 	.short	(.L_23 - .L_22)
	.align		4
.L_22:
        /*001c*/ 	.word	index@($__internal_1_$__cuda_sm10x_tcgen05_guardrail_trap_phase_invalid_during_alloc)
        /*0020*/ 	.word	0x00000000


	//----- nvinfo : EIATTR_FRAME_SIZE
	.align		4
.L_23:
        /*0024*/ 	.byte	0x04, 0x11
        /*0026*/ 	.short	(.L_25 - .L_24)
	.align		4
.L_24:
        /*0028*/ 	.word	index@($__internal_0_$__cuda_sm10x_tcgen05_guardrail_trap_col_being_dealloced_not_returned_by_alloc)
        /*002c*/ 	.word	0x00000000


	//----- nvinfo : EIATTR_FRAME_SIZE
	.align		4
.L_25:
        /*0030*/ 	.byte	0x04, 0x11
        /*0032*/ 	.short	(.L_27 - .L_26)
	.align		4
.L_26:
        /*0034*/ 	.word	index@(_ZN7cutlass13device_kernelINS_4gemm6kernel13GemmUniversalIN4cute5tupleIJiiiiEEENS1_10collective13CollectiveMmaINS1_35MainloopSm100TmaUmmaWarpSpecializedILi16ELi2ELi4ENS5_IJNS4_1CILi2EEENSA_ILi1EEESC_EEEEENS5_IJNSA_ILi256EEENSA_ILi128EEENSA_ILi64EEEEEENS_12float_e4m3_tENS5_IJlSC_lEEESJ_SK_NS4_8TiledMMAINS4_8MMA_AtomIJNS4_10MMA_TraitsINS4_25SM100_MMA_F8F6F4_2x1SM_SSEJSJ_SJ_fSF_SG_NS4_17integral_constantINS4_4UMMA5MajorELSR_0EEESS_NSP_INSQ_7ScaleInELST_0EEESU_EEEEEENS4_6LayoutINS5_IJSC_SC_SC_EEENS5_IJNSA_ILi0EEESZ_SZ_EEEEENS5_IJNS4_10UnderscoreES12_S12_EEEEENS4_18SM100_TMA_2SM_LOADENS4_14ComposedLayoutINS4_7SwizzleILi2ELi4ELi3EEENS4_18smem_ptr_flag_bitsILi8EEENSX_INS5_IJNSA_ILi8EEESH_EEENS5_IJSH_SC_EEEEEEEvNS4_8identityES15_S1F_vS1G_EENS_8epilogue10collective18CollectiveEpilogueINS1I_23Sm100TmaWarpSpecializedILi2ELi2ELi64ELb0ELb0EEEJNS5_IJSG_SG_SH_EEENS5_IJNSX_ISG_SC_EENSX_ISH_SC_EEEEESJ_SK_SJ_SK_NS1I_6fusion15FusionCallbacksIS1M_NS1R_17LinearCombinationISJ_fSJ_fLNS_15FloatRoundStyleE2EEES1N_S1Q_JEEENS4_5SM1004TMEM4LOAD26SM100_TMEM_LOAD_32dp32b64xENS4_13SM90_TMA_LOADES1F_NS4_39AutoVectorizingCopyWithAssumedAlignmentILi128EEENS4_14SM90_TMA_STOREES1F_S23_S23_EEEvvEEEEvNT_6ParamsE)
        /*0038*/ 	.word	0x00000000


	//----- nvinfo : EIATTR_MIN_STACK_SIZE
	.align		4
.L_27:
        /*003c*/ 	.byte	0x04, 0x12
        /*003e*/ 	.short	(.L_29 - .L_28)
	.align		4
.L_28:
        /*0040*/ 	.word	index@(_ZN7cutlass13device_kernelINS_4gemm6kernel13GemmUniversalIN4cute5tupleIJiiiiEEENS1_10collective13CollectiveMmaINS1_35MainloopSm100TmaUmmaWarpSpecializedILi16ELi2ELi4ENS5_IJNS4_1CILi2EEENSA_ILi1EEESC_EEEEENS5_IJNSA_ILi256EEENSA_ILi128EEENSA_ILi64EEEEEENS_12float_e4m3_tENS5_IJlSC_lEEESJ_SK_NS4_8TiledMMAINS4_8MMA_AtomIJNS4_10MMA_TraitsINS4_25SM100_MMA_F8F6F4_2x1SM_SSEJSJ_SJ_fSF_SG_NS4_17integral_constantINS4_4UMMA5MajorELSR_0EEESS_NSP_INSQ_7ScaleInELST_0EEESU_EEEEEENS4_6LayoutINS5_IJSC_SC_SC_EEENS5_IJNSA_ILi0EEESZ_SZ_EEEEENS5_IJNS4_10UnderscoreES12_S12_EEEEENS4_18SM100_TMA_2SM_LOADENS4_14ComposedLayoutINS4_7SwizzleILi2ELi4ELi3EEENS4_18smem_ptr_flag_bitsILi8EEENSX_INS5_IJNSA_ILi8EEESH_EEENS5_IJSH_SC_EEEEEEEvNS4_8identityES15_S1F_vS1G_EENS_8epilogue10collective18CollectiveEpilogueINS1I_23Sm100TmaWarpSpecializedILi2ELi2ELi64ELb0ELb0EEEJNS5_IJSG_SG_SH_EEENS5_IJNSX_ISG_SC_EENSX_ISH_SC_EEEEESJ_SK_SJ_SK_NS1I_6fusion15FusionCallbacksIS1M_NS1R_17LinearCombinationISJ_fSJ_fLNS_15FloatRoundStyleE2EEES1N_S1Q_JEEENS4_5SM1004TMEM4LOAD26SM100_TMEM_LOAD_32dp32b64xENS4_13SM90_TMA_LOADES1F_NS4_39AutoVectorizingCopyWithAssumedAlignmentILi128EEENS4_14SM90_TMA_STOREES1F_S23_S23_EEEvvEEEEvNT_6ParamsE)
        /*0044*/ 	.word	0x00000000
.L_29:


//--------------------- .nv.compat                --------------------------
	.section	.nv.compat,"",@"SHT_CUDA_COMPAT_INFO"
	.align	4
        /*0000*/ 	.byte	0x02, 0x09, 0x01, 0x00, 0x02, 0x02, 0x02, 0x00, 0x02, 0x05, 0x05, 0x00, 0x03, 0x07, 0x01, 0x01
        /*0010*/ 	.byte	0x02, 0x03, 0x01, 0x00, 0x02, 0x06, 0x01, 0x00, 0x04, 0x0b, 0x08, 0x00, 0x09, 0x00, 0x00, 0x00
        /*0020*/ 	.byte	0x00, 0x00, 0x00, 0x00


//--------------------- .nv.info._ZN7cutlass13device_kernelINS_4gemm6kernel13GemmUniversalIN4cute5tupleIJiiiiEEENS1_10collective13CollectiveMmaINS1_35MainloopSm100TmaUmmaWarpSpecializedILi16ELi2ELi4ENS5_IJNS4_1CILi2EEENSA_ILi1EEESC_EEEEENS5_IJNSA_ILi256EEENSA_ILi128EEENSA_ILi64EEEEEENS_12float_e4m3_tENS5_IJlSC_lEEESJ_SK_NS4_8TiledMMAINS4_8MMA_AtomIJNS4_10MMA_TraitsINS4_25SM100_MMA_F8F6F4_2x1SM_SSEJSJ_SJ_fSF_SG_NS4_17integral_constantINS4_4UMMA5MajorELSR_0EEESS_NSP_INSQ_7ScaleInELST_0EEESU_EEEEEENS4_6LayoutINS5_IJSC_SC_SC_EEENS5_IJNSA_ILi0EEESZ_SZ_EEEEENS5_IJNS4_10UnderscoreES12_S12_EEEEENS4_18SM100_TMA_2SM_LOADENS4_14ComposedLayoutINS4_7SwizzleILi2ELi4ELi3EEENS4_18smem_ptr_flag_bitsILi8EEENSX_INS5_IJNSA_ILi8EEESH_EEENS5_IJSH_SC_EEEEEEEvNS4_8identityES15_S1F_vS1G_EENS_8epilogue10collective18CollectiveEpilogueINS1I_23Sm100TmaWarpSpecializedILi2ELi2ELi64ELb0ELb0EEEJNS5_IJSG_SG_SH_EEENS5_IJNSX_ISG_SC_EENSX_ISH_SC_EEEEESJ_SK_SJ_SK_NS1I_6fusion15FusionCallbacksIS1M_NS1R_17LinearCombinationISJ_fSJ_fLNS_15FloatRoundStyleE2EEES1N_S1Q_JEEENS4_5SM1004TMEM4LOAD26SM100_TMEM_LOAD_32dp32b64xENS4_13SM90_TMA_LOADES1F_NS4_39AutoVectorizingCopyWithAssumedAlignmentILi128EEENS4_14SM90_TMA_STOREES1F_S23_S23_EEEvvEEEEvNT_6ParamsE --------------------------
	.section	.nv.info._ZN7cutlass13device_kernelINS_4gemm6kernel13GemmUniversalIN4cute5tupleIJiiiiEEENS1_10collective13CollectiveMmaINS1_35MainloopSm100TmaUmmaWarpSpecializedILi16ELi2ELi4ENS5_IJNS4_1CILi2EEENSA_ILi1EEESC_EEEEENS5_IJNSA_ILi256EEENSA_ILi128EEENSA_ILi64EEEEEENS_12float_e4m3_tENS5_IJlSC_lEEESJ_SK_NS4_8TiledMMAINS4_8MMA_AtomIJNS4_10MMA_TraitsINS4_25SM100_MMA_F8F6F4_2x1SM_SSEJSJ_SJ_fSF_SG_NS4_17integral_constantINS4_4UMMA5MajorELSR_0EEESS_NSP_INSQ_7ScaleInELST_0EEESU_EEEEEENS4_6LayoutINS5_IJSC_SC_SC_EEENS5_IJNSA_ILi0EEESZ_SZ_EEEEENS5_IJNS4_10UnderscoreES12_S12_EEEEENS4_18SM100_TMA_2SM_LOADENS4_14ComposedLayoutINS4_7SwizzleILi2ELi4ELi3EEENS4_18smem_ptr_flag_bitsILi8EEENSX_INS5_IJNSA_ILi8EEESH_EEENS5_IJSH_SC_EEEEEEEvNS4_8identityES15_S1F_vS1G_EENS_8epilogue10collective18CollectiveEpilogueINS1I_23Sm100TmaWarpSpecializedILi2ELi2ELi64ELb0ELb0EEEJNS5_IJSG_SG_SH_EEENS5_IJNSX_ISG_SC_EENSX_ISH_SC_EEEEESJ_SK_SJ_SK_NS1I_6fusion15FusionCallbacksIS1M_NS1R_17LinearCombinationISJ_fSJ_fLNS_15FloatRoundStyleE2EEES1N_S1Q_JEEENS4_5SM1004TMEM4LOAD26SM100_TMEM_LOAD_32dp32b64xENS4_13SM90_TMA_LOADES1F_NS4_39AutoVectorizingCopyWithAssumedAlignmentILi128EEENS4_14SM90_TMA_STOREES1F_S23_S23_EEEvvEEEEvNT_6ParamsE,"",@"SHT_CUDA_INFO"
	.sectionflags	@""
	.align	4


	//----- nvinfo : EIATTR_CUDA_API_VERSION
	.align		4
        /*0000*/ 	.byte	0x04, 0x37
        /*0002*/ 	.short	(.L_31 - .L_30)
.L_30:
        /*0004*/ 	.word	0x00000082


	//----- nvinfo : EIATTR_KPARAM_INFO
	.align		4
.L_31:
        /*0008*/ 	.byte	0x04, 0x17
        /*000a*/ 	.short	(.L_33 - .L_32)
.L_32:
        /*000c*/ 	.word	0x00000000
        /*0010*/ 	.short	0x0000
        /*0012*/ 	.short	0x0000
        /*0014*/ 	.byte	0x00, 0xf0, 0x01, 0x20


	//----- nvinfo : EIATTR_AT_ENTRY_FRAGMENTS
	.align		4
.L_33:
        /*0018*/ 	.byte	0x04, 0x4f
        /*001a*/ 	.short	(.L_35 - .L_34)


	//   ....[0]....
.L_34:
        /*001c*/ 	.word	0x00000007


	//----- nvinfo : EIATTR_RESERVED_SMEM_USED
	.align		4
.L_35:
        /*0020*/ 	.byte	0x01, 0x41
	.zero		2


	//----- nvinfo : EIATTR_SPARSE_MMA_MASK
	.align		4
        /*0024*/ 	.byte	0x03, 0x50
        /*0026*/ 	.short	0x0000


	//----- nvinfo : EIATTR_TCGEN05_2CTA_USED
	.align		4
        /*0028*/ 	.byte	0x01, 0x52
	.zero		2


	//----- nvinfo : EIATTR_MAXREG_COUNT
	.align		4
        /*002c*/ 	.byte	0x03, 0x1b
        /*002e*/ 	.short	0x00ff


	//----- nvinfo : EIATTR_NUM_BARRIERS
	.align		4
        /*0030*/ 	.byte	0x02, 0x4c
        /*0032*/ 	.byte	0x07
	.zero		1


	//----- nvinfo : EIATTR_EXTERNS
	.align		4
        /*0034*/ 	.byte	0x04, 0x0f
        /*0036*/ 	.short	(.L_37 - .L_36)


	//   ....[0]....
	.align		4
.L_36:
        /*0038*/ 	.word	index@(__assertfail)


	//----- nvinfo : EIATTR_MERCURY_ISA_VERSION
	.align		4
.L_37:
        /*003c*/ 	.byte	0x03, 0x5f
        /*003e*/ 	.short	0x0101


	//----- nvinfo : EIATTR_INT_WARP_WIDE_INSTR_OFFSETS
	.align		4
        /*0040*/ 	.byte	0x04, 0x31
        /*0042*/ 	.short	(.L_39 - .L_38)


	//   ....[0]....
.L_38:
        /*0044*/ 	.word	0x00000e80


	//   ....[1]....
        /*0048*/ 	.word	0x00000f20


	//   ....[2]....
        /*004c*/ 	.word	0x00002280


	//   ....[3]....
        /*0050*/ 	.word	0x00004740


	//   ....[4]....
        /*0054*/ 	.word	0x00004760


	//   ....[5]....
        /*0058*/ 	.word	0x00004790


	//   ....[6]....
        /*005c*/ 	.word	0x000050c0


	//   ....[7]....
        /*0060*/ 	.word	0x00005130


	//   ....[8]....
        /*0064*/ 	.word	0x00005310


	//   ....[9]....
        /*0068*/ 	.word	0x00005470


	//----- nvinfo : EIATTR_COOP_GROUP_MASK_REGIDS
	.align		4
.L_39:
        /*006c*/ 	.byte	0x04, 0x29
        /*006e*/ 	.short	(.L_41 - .L_40)


	//   ....[0]....
.L_40:
        /*0070*/ 	.word	0xffffffff


	//   ....[1]....
        /*0074*/ 	.word	0xffffffff


	//   ....[2]....
        /*0078*/ 	.word	0xffffffff


	//   ....[3]....
        /*007c*/ 	.word	0xffffffff


	//   ....[4]....
        /*0080*/ 	.word	0xffffffff


	//   ....[5]....
        /*0084*/ 	.word	0xffffffff


	//   ....[6]....
        /*0088*/ 	.word	0xffffffff


	//   ....[7]....
        /*008c*/ 	.word	0xffffffff


	//   ....[8]....
        /*0090*/ 	.word	0xffffffff


	//   ....[9]....
        /*0094*/ 	.word	0xffffffff


	//   ....[10]....
        /*0098*/ 	.word	0xffffffff


	//   ....[11]....
        /*009c*/ 	.word	0xffffffff


	//   ....[12]....
        /*00a0*/ 	.word	0xffffffff


	//   ....[13]....
        /*00a4*/ 	.word	0xffffffff


	//----- nvinfo : EIATTR_COOP_GROUP_INSTR_OFFSETS
	.align		4
.L_41:
        /*00a8*/ 	.byte	0x04, 0x28
        /*00aa*/ 	.short	(.L_43 - .L_42)


	//   ....[0]....
.L_42:
        /*00ac*/ 	.word	0x000000c0


	//   ....[1]....
        /*00b0*/ 	.word	0x00000500


	//   ....[2]....
        /*00b4*/ 	.word	0x00000830


	//   ....[3]....
        /*00b8*/ 	.word	0x00000980


	//   ....[4]....
        /*00bc*/ 	.word	0x00000a70


	//   ....[5]....
        /*00c0*/ 	.word	0x00000bd0


	//   ....[6]....
        /*00c4*/ 	.word	0x00000d60


	//   ....[7]....
        /*00c8*/ 	.word	0x00000fa0


	//   ....[8]....
        /*00cc*/ 	.word	0x00002160


	//   ....[9]....
        /*00d0*/ 	.word	0x00003600


	//   ....[10]....
        /*00d4*/ 	.word	0x00003ad0


	//   ....[11]....
        /*00d8*/ 	.word	0x00003b00


	//   ....[12]....
        /*00dc*/ 	.word	0x00004640


	//   ....[13]....
        /*00e0*/ 	.word	0x00004850


	//----- nvinfo : EIATTR_VRC_CTA_INIT_COUNT
	.align		4
.L_43:
        /*00e4*/ 	.byte	0x02, 0x4a
        /*00e6*/ 	.byte	0x80
	.zero		1


	//----- nvinfo : EIATTR_SYSCALL_OFFSETS
	.align		4
        /*00e8*/ 	.byte	0x04, 0x46
        /*00ea*/ 	.short	(.L_45 - .L_44)


	//   ....[0]....
.L_44:
        /*00ec*/ 	.word	0x00005ea0


	//   ....[1]....
        /*00f0*/ 	.word	0x00005fe0


	//   ....[2]....
        /*00f4*/ 	.word	0x00006840


	//   ....[3]....
        /*00f8*/ 	.word	0x00007e50


	//----- nvinfo : EIATTR_MBARRIER_INSTR_OFFSETS
	.align		4
.L_45:
        /*00fc*/ 	.byte	0x04, 0x39
        /*00fe*/ 	.short	(.L_47 - .L_46)


	//   ....[0]....
.L_46:
        /*0100*/ 	.word	0x00000610
        /*0104*/ 	.word	0x000000ff
        /*0108*/ 	.word	0x00000000
        /*010c*/ 	.short	0x0100
        /*010e*/ 	.byte	0x08
	.zero		1


	//   ....[1]....
        /*0110*/ 	.word	0x00000620
        /*0114*/ 	.word	0x000000ff
        /*0118*/ 	.word	0x00000080
        /*011c*/ 	.short	0x0100
        /*011e*/ 	.byte	0x08
	.zero		1


	//   ....[2]....
        /*0120*/ 	.word	0x00000630
        /*0124*/ 	.word	0x000000ff
        /*0128*/ 	.word	0x00000008
        /*012c*/ 	.short	0x0100
        /*012e*/ 	.byte	0x08
	.zero		1


	//   ....[3]....
        /*0130*/ 	.word	0x00000640
        /*0134*/ 	.word	0x000000ff
        /*0138*/ 	.word	0x00000088
        /*013c*/ 	.short	0x0100
        /*013e*/ 	.byte	0x08
	.zero		1


	//   ....[4]....
        /*0140*/ 	.word	0x00000650
        /*0144*/ 	.word	0x000000ff
        /*0148*/ 	.word	0x00000010
        /*014c*/ 	.short	0x0100
        /*014e*/ 	.byte	0x08
	.zero		1


	//   ....[5]....
        /*0150*/ 	.word	0x00000660
        /*0154*/ 	.word	0x000000ff
        /*0158*/ 	.word	0x00000090
        /*015c*/ 	.short	0x0100
        /*015e*/ 	.byte	0x08
	.zero		1


	//   ....[6]....
        /*0160*/ 	.word	0x00000670
        /*0164*/ 	.word	0x000000ff
        /*0168*/ 	.word	0x00000018
        /*016c*/ 	.short	0x0100
        /*016e*/ 	.byte	0x08
	.zero		1


	//   ....[7]....
        /*0170*/ 	.word	0x00000680
        /*0174*/ 	.word	0x000000ff
        /*0178*/ 	.word	0x00000098
        /*017c*/ 	.short	0x0100
        /*017e*/ 	.byte	0x08
	.zero		1


	//   ....[8]....
        /*0180*/ 	.word	0x00000690
        /*0184*/ 	.word	0x000000ff
        /*0188*/ 	.word	0x00000020
        /*018c*/ 	.short	0x0100
        /*018e*/ 	.byte	0x08
	.zero		1


	//   ....[9]....
        /*0190*/ 	.word	0x000006a0
        /*0194*/ 	.word	0x000000ff
        /*0198*/ 	.word	0x000000a0
        /*019c*/ 	.short	0x0100
        /*019e*/ 	.byte	0x08
	.zero		1


	//   ....[10]....
        /*01a0*/ 	.word	0x000006b0
        /*01a4*/ 	.word	0x000000ff
        /*01a8*/ 	.word	0x00000028
        /*01ac*/ 	.short	0x0100
        /*01ae*/ 	.byte	0x08
	.zero		1


	//   ....[11]....
        /*01b0*/ 	.word	0x000006c0
        /*01b4*/ 	.word	0x000000ff
        /*01b8*/ 	.word	0x000000a8
        /*01bc*/ 	.short	0x0100
        /*01be*/ 	.byte	0x08
	.zero		1


	//   ....[12]....
        /*01c0*/ 	.word	0x000006d0
        /*01c4*/ 	.word	0x000000ff
        /*01c8*/ 	.word	0x00000030
        /*01cc*/ 	.short	0x0100
        /*01ce*/ 	.byte	0x08
	.zero		1


	//   ....[13]....
        /*01d0*/ 	.word	0x000006e0
        /*01d4*/ 	.word	0x000000ff
        /*01d8*/ 	.word	0x000000b0
        /*01dc*/ 	.short	0x0100
        /*01de*/ 	.byte	0x08
	.zero		1


	//   ....[14]....
        /*01e0*/ 	.word	0x000006f0
        /*01e4*/ 	.word	0x000000ff
        /*01e8*/ 	.word	0x00000038
        /*01ec*/ 	.short	0x0100
        /*01ee*/ 	.byte	0x08
	.zero		1


	//   ....[15]....
        /*01f0*/ 	.word	0x00000700
        /*01f4*/ 	.word	0x000000ff
        /*01f8*/ 	.word	0x000000b8
        /*01fc*/ 	.short	0x0100
        /*01fe*/ 	.byte	0x08
	.zero		1


	//   ....[16]....
        /*0200*/ 	.word	0x00000710
        /*0204*/ 	.word	0x000000ff
        /*0208*/ 	.word	0x00000040
        /*020c*/ 	.short	0x0100
        /*020e*/ 	.byte	0x08
	.zero		1


	//   ....[17]....
        /*0210*/ 	.word	0x00000720
        /*0214*/ 	.word	0x000000ff
        /*0218*/ 	.word	0x000000c0
        /*021c*/ 	.short	0x0100
        /*021e*/ 	.byte	0x08
	.zero		1


	//   ....[18]....
        /*0220*/ 	.word	0x00000730
        /*0224*/ 	.word	0x000000ff
        /*0228*/ 	.word	0x00000048
        /*022c*/ 	.short	0x0100
        /*022e*/ 	.byte	0x08
	.zero		1


	//   ....[19]....
        /*0230*/ 	.word	0x00000740
        /*0234*/ 	.word	0x000000ff
        /*0238*/ 	.word	0x000000c8
        /*023c*/ 	.short	0x0100
        /*023e*/ 	.byte	0x08
	.zero		1


	//   ....[20]....
        /*0240*/ 	.word	0x00000750
        /*0244*/ 	.word	0x000000ff
        /*0248*/ 	.word	0x00000050
        /*024c*/ 	.short	0x0100
        /*024e*/ 	.byte	0x08
	.zero		1


	//   ....[21]....
        /*0250*/ 	.word	0x00000760
        /*0254*/ 	.word	0x000000ff
        /*0258*/ 	.word	0x000000d0
        /*025c*/ 	.short	0x0100
        /*025e*/ 	.byte	0x08
	.zero		1


	//   ....[22]....
        /*0260*/ 	.word	0x00000770
        /*0264*/ 	.word	0x000000ff
        /*0268*/ 	.word	0x00000058
        /*026c*/ 	.short	0x0100
        /*026e*/ 	.byte	0x08
	.zero		1


	//   ....[23]....
        /*0270*/ 	.word	0x00000780
        /*0274*/ 	.word	0x000000ff
        /*0278*/ 	.word	0x000000d8
        /*027c*/ 	.short	0x0100
        /*027e*/ 	.byte	0x08
	.zero		1


	//   ....[24]....
        /*0280*/ 	.word	0x00000790
        /*0284*/ 	.word	0x000000ff
        /*0288*/ 	.word	0x00000060
        /*028c*/ 	.short	0x0100
        /*028e*/ 	.byte	0x08
	.zero		1


	//   ....[25]....
        /*0290*/ 	.word	0x000007a0
        /*0294*/ 	.word	0x000000ff
        /*0298*/ 	.word	0x000000e0
        /*029c*/ 	.short	0x0100
        /*029e*/ 	.byte	0x08
	.zero		1


	//   ....[26]....
        /*02a0*/ 	.word	0x000007b0
        /*02a4*/ 	.word	0x000000ff
        /*02a8*/ 	.word	0x00000068
        /*02ac*/ 	.short	0x0100
        /*02ae*/ 	.byte	0x08
	.zero		1


	//   ....[27]....
        /*02b0*/ 	.word	0x000007c0
        /*02b4*/ 	.word	0x000000ff
        /*02b8*/ 	.word	0x000000e8
        /*02bc*/ 	.short	0x0100
        /*02be*/ 	.byte	0x08
	.zero		1


	//   ....[28]....
        /*02c0*/ 	.word	0x000007d0
        /*02c4*/ 	.word	0x000000ff
        /*02c8*/ 	.word	0x00000070
        /*02cc*/ 	.short	0x0100
        /*02ce*/ 	.byte	0x08
	.zero		1


	//   ....[29]....
        /*02d0*/ 	.word	0x000007e0
        /*02d4*/ 	.word	0x000000ff
        /*02d8*/ 	.word	0x000000f0
        /*02dc*/ 	.short	0x0100
        /*02de*/ 	.byte	0x08
	.zero		1


	//   ....[30]....
        /*02e0*/ 	.word	0x000007f0
        /*02e4*/ 	.word	0x000000ff
        /*02e8*/ 	.word	0x00000078
        /*02ec*/ 	.short	0x0100
        /*02ee*/ 	.byte	0x08
	.zero		1


	//   ....[31]....
        /*02f0*/ 	.word	0x00000800
        /*02f4*/ 	.word	0x000000ff
        /*02f8*/ 	.word	0x000000f8
        /*02fc*/ 	.short	0x0100
        /*02fe*/ 	.byte	0x08
	.zero		1


	//   ....[32]....
        /*0300*/ 	.word	0x00000930
        /*0304*/ 	.word	0x000000ff
        /*0308*/ 	.word	0x00000100
        /*030c*/ 	.short	0x0100
        /*030e*/ 	.byte	0x09
	.zero		1


	//   ....[33]....
        /*0310*/ 	.word	0x00000940
        /*0314*/ 	.word	0x000000ff
        /*0318*/ 	.word	0x00000110
        /*031c*/ 	.short	0x0100
        /*031e*/ 	.byte	0x09
	.zero		1


	//   ....[34]....
        /*0320*/ 	.word	0x00000950
        /*0324*/ 	.word	0x000000ff
        /*0328*/ 	.word	0x00000108
        /*032c*/ 	.short	0x0100
        /*032e*/ 	.byte	0x09
	.zero		1


	//   ....[35]....
        /*0330*/ 	.word	0x00000960
        /*0334*/ 	.word	0x000000ff
        /*0338*/ 	.word	0x00000118
        /*033c*/ 	.short	0x0100
        /*033e*/ 	.byte	0x09
	.zero		1


	//   ....[36]....
        /*0340*/ 	.word	0x00000a40
        /*0344*/ 	.word	0x000000ff
        /*0348*/ 	.word	0x00000120
        /*034c*/ 	.short	0x0100
        /*034e*/ 	.byte	0x08
	.zero		1


	//   ....[37]....
        /*0350*/ 	.word	0x00000a50
        /*0354*/ 	.word	0x000000ff
        /*0358*/ 	.word	0x00000128
        /*035c*/ 	.short	0x0100
        /*035e*/ 	.byte	0x08
	.zero		1


	//   ....[38]....
        /*0360*/ 	.word	0x00000b80
        /*0364*/ 	.word	0x000000ff
        /*0368*/ 	.word	0x00000130
        /*036c*/ 	.short	0x0100
        /*036e*/ 	.byte	0x08
	.zero		1


	//   ....[39]....
        /*0370*/ 	.word	0x00000b90
        /*0374*/ 	.word	0x000000ff
        /*0378*/ 	.word	0x00000140
        /*037c*/ 	.short	0x0100
        /*037e*/ 	.byte	0x08
	.zero		1


	//   ....[40]....
        /*0380*/ 	.word	0x00000ba0
        /*0384*/ 	.word	0x000000ff
        /*0388*/ 	.word	0x00000138
        /*038c*/ 	.short	0x0100
        /*038e*/ 	.byte	0x08
	.zero		1


	//   ....[41]....
        /*0390*/ 	.word	0x00000bb0
        /*0394*/ 	.word	0x000000ff
        /*0398*/ 	.word	0x00000148
        /*039c*/ 	.short	0x0100
        /*039e*/ 	.byte	0x08
	.zero		1


	//   ....[42]....
        /*03a0*/ 	.word	0x00000cd0
        /*03a4*/ 	.word	0x000000ff
        /*03a8*/ 	.word	0x00000150
        /*03ac*/ 	.short	0x0100
        /*03ae*/ 	.byte	0x09
	.zero		1


	//   ....[43]....
        /*03b0*/ 	.word	0x00000ce0
        /*03b4*/ 	.word	0x000000ff
        /*03b8*/ 	.word	0x00000170
        /*03bc*/ 	.short	0x0100
        /*03be*/ 	.byte	0x09
	.zero		1


	//   ....[44]....
        /*03c0*/ 	.word	0x00000cf0
        /*03c4*/ 	.word	0x000000ff
        /*03c8*/ 	.word	0x00000158
        /*03cc*/ 	.short	0x0100
        /*03ce*/ 	.byte	0x09
	.zero		1


	//   ....[45]....
        /*03d0*/ 	.word	0x00000d00
        /*03d4*/ 	.word	0x000000ff
        /*03d8*/ 	.word	0x00000178
        /*03dc*/ 	.short	0x0100
        /*03de*/ 	.byte	0x09
	.zero		1


	//   ....[46]....
        /*03e0*/ 	.word	0x00000d10
        /*03e4*/ 	.word	0x000000ff
        /*03e8*/ 	.word	0x00000160
        /*03ec*/ 	.short	0x0100
        /*03ee*/ 	.byte	0x09
	.zero		1


	//   ....[47]....
        /*03f0*/ 	.word	0x00000d20
        /*03f4*/ 	.word	0x000000ff
        /*03f8*/ 	.word	0x00000180
        /*03fc*/ 	.short	0x0100
        /*03fe*/ 	.byte	0x09
	.zero		1


	//   ....[48]....
        /*0400*/ 	.word	0x00000d30
        /*0404*/ 	.word	0x000000ff
        /*0408*/ 	.word	0x00000168
        /*040c*/ 	.short	0x0100
        /*040e*/ 	.byte	0x09
	.zero		1


	//   ....[49]....
        /*0410*/ 	.word	0x00000d40
        /*0414*/ 	.word	0x000000ff
        /*0418*/ 	.word	0x00000188
        /*041c*/ 	.short	0x0100
        /*041e*/ 	.byte	0x09
	.zero		1


	//   ....[50]....
        /*0420*/ 	.word	0x00000e30
        /*0424*/ 	.word	0x000000ff
        /*0428*/ 	.word	0x00000190
        /*042c*/ 	.short	0x0100
        /*042e*/ 	.byte	0x08
	.zero		1


	//   ....[51]....
        /*0430*/ 	.word	0x00000e40
        /*0434*/ 	.word	0x000000ff
        /*0438*/ 	.word	0x000001a0
        /*043c*/ 	.short	0x0100
        /*043e*/ 	.byte	0x08
	.zero		1


	//   ....[52]....
        /*0440*/ 	.word	0x00000e50
        /*0444*/ 	.word	0x000000ff
        /*0448*/ 	.word	0x00000198
        /*044c*/ 	.short	0x0100
        /*044e*/ 	.byte	0x08
	.zero		1


	//   ....[53]....
        /*0450*/ 	.word	0x00000e60
        /*0454*/ 	.word	0x000000ff
        /*0458*/ 	.word	0x000001a8
        /*045c*/ 	.short	0x0100
        /*045e*/ 	.byte	0x08
	.zero		1


	//   ....[54]....
        /*0460*/ 	.word	0x00000f50
        /*0464*/ 	.word	0x000000ff
        /*0468*/ 	.word	0x000001b0
        /*046c*/ 	.short	0x0100
        /*046e*/ 	.byte	0x06
	.zero		1


	//   ....[55]....
        /*0470*/ 	.word	0x00001960
        /*0474*/ 	.word	0x00000003
        /*0478*/ 	.word	0x000001a0
        /*047c*/ 	.short	0x010a
        /*047e*/ 	.byte	0xff
	.zero		1


	//   ....[56]....
        /*0480*/ 	.word	0x00001990
        /*0484*/ 	.word	0x00000003
        /*0488*/ 	.word	0x00000190
        /*048c*/ 	.short	0x0101
        /*048e*/ 	.byte	0xff
	.zero		1


	//   ....[57]....
        /*0490*/ 	.word	0x00001a90
        /*0494*/ 	.word	0x000000ff
        /*0498*/ 	.word	0x00000080
        /*049c*/ 	.short	0x010a
        /*049e*/ 	.byte	0x08
	.zero		1


	//   ....[58]....
        /*04a0*/ 	.word	0x00001b60
        /*04a4*/ 	.word	0x000000ff
        /*04a8*/ 	.word	0x00000080
        /*04ac*/ 	.short	0x010a
        /*04ae*/ 	.byte	0x21
	.zero		1


	//   ....[59]....
        /*04b0*/ 	.word	0x00001d10
        /*04b4*/ 	.word	0x000000ff
        /*04b8*/ 	.word	0x00000080
        /*04bc*/ 	.short	0x010a
        /*04be*/ 	.byte	0x08
	.zero		1


	//   ....[60]....
        /*04c0*/ 	.word	0x00001e10
        /*04c4*/ 	.word	0x000000ff
        /*04c8*/ 	.word	0x00000128
        /*04cc*/ 	.short	0x0101
        /*04ce*/ 	.byte	0x04
	.zero		1


	//   ....[61]....
        /*04d0*/ 	.word	0x00001e30
        /*04d4*/ 	.word	0x000000ff
        /*04d8*/ 	.word	0x00000080
        /*04dc*/ 	.short	0x010a
        /*04de*/ 	.byte	0x08
	.zero		1


	//   ....[62]....
        /*04e0*/ 	.word	0x00001eb0
        /*04e4*/ 	.word	0x000000ff
        /*04e8*/ 	.word	0x00000080
        /*04ec*/ 	.short	0x010a
        /*04ee*/ 	.byte	0x11
	.zero		1


	//   ....[63]....
        /*04f0*/ 	.word	0x00002040
        /*04f4*/ 	.word	0x000000ff
        /*04f8*/ 	.word	0x00000080
        /*04fc*/ 	.short	0x010a
        /*04fe*/ 	.byte	0x08
	.zero		1


	//   ....[64]....
        /*0500*/ 	.word	0x00002190
        /*0504*/ 	.word	0x00000002
        /*0508*/ 	.word	0x00000130
        /*050c*/ 	.short	0x010a
        /*050e*/ 	.byte	0xff
	.zero		1


	//   ....[65]....
        /*0510*/ 	.word	0x00002250
        /*0514*/ 	.word	0x00000002
        /*0518*/ 	.word	0x00000000
        /*051c*/ 	.short	0x0101
        /*051e*/ 	.byte	0xff
	.zero		1


	//   ....[66]....
        /*0520*/ 	.word	0x000027b0
        /*0524*/ 	.word	0x000000ff
        /*0528*/ 	.word	0x00000000
        /*052c*/ 	.short	0x010a
        /*052e*/ 	.byte	0x05
	.zero		1


	//   ....[67]....
        /*0530*/ 	.word	0x00002840
        /*0534*/ 	.word	0x000000ff
        /*0538*/ 	.word	0x00000000
        /*053c*/ 	.short	0x010a
        /*053e*/ 	.byte	0x05
	.zero		1


	//   ....[68]....
        /*0540*/ 	.word	0x000028d0
        /*0544*/ 	.word	0x000000ff
        /*0548*/ 	.word	0x00000000
        /*054c*/ 	.short	0x010a
        /*054e*/ 	.byte	0x05
	.zero		1


	//   ....[69]....
        /*0550*/ 	.word	0x00002960
        /*0554*/ 	.word	0x000000ff
        /*0558*/ 	.word	0x00000000
        /*055c*/ 	.short	0x010a
        /*055e*/ 	.byte	0x05
	.zero		1


	//   ....[70]....
        /*0560*/ 	.word	0x000029f0
        /*0564*/ 	.word	0x000000ff
        /*0568*/ 	.word	0x00000000
        /*056c*/ 	.short	0x010a
        /*056e*/ 	.byte	0x05
	.zero		1


	//   ....[71]....
        /*0570*/ 	.word	0x00002a80
        /*0574*/ 	.word	0x000000ff
        /*0578*/ 	.word	0x00000000
        /*057c*/ 	.short	0x010a
        /*057e*/ 	.byte	0x05
	.zero		1


	//   ....[72]....
        /*0580*/ 	.word	0x00002b10
        /*0584*/ 	.word	0x000000ff
        /*0588*/ 	.word	0x00000000
        /*058c*/ 	.short	0x010a
        /*058e*/ 	.byte	0x05
	.zero		1


	//   ....[73]....
        /*0590*/ 	.word	0x00002ba0
        /*0594*/ 	.word	0x000000ff
        /*0598*/ 	.word	0x00000000
        /*059c*/ 	.short	0x010a
        /*059e*/ 	.byte	0x05
	.zero		1


	//   ....[74]....
        /*05a0*/ 	.word	0x00002c30
        /*05a4*/ 	.word	0x000000ff
        /*05a8*/ 	.word	0x00000000
        /*05ac*/ 	.short	0x010a
        /*05ae*/ 	.byte	0x05
	.zero		1


	//   ....[75]....
        /*05b0*/ 	.word	0x00002cc0
        /*05b4*/ 	.word	0x000000ff
        /*05b8*/ 	.word	0x00000000
        /*05bc*/ 	.short	0x010a
        /*05be*/ 	.byte	0x05
	.zero		1


	//   ....[76]....
        /*05c0*/ 	.word	0x00002d50
        /*05c4*/ 	.word	0x000000ff
        /*05c8*/ 	.word	0x00000000
        /*05cc*/ 	.short	0x010a
        /*05ce*/ 	.byte	0x05
	.zero		1


	//   ....[77]....
        /*05d0*/ 	.word	0x00002de0
        /*05d4*/ 	.word	0x000000ff
        /*05d8*/ 	.word	0x00000000
        /*05dc*/ 	.short	0x010a
        /*05de*/ 	.byte	0x05
	.zero		1


	//   ....[78]....
        /*05e0*/ 	.word	0x00002e70
        /*05e4*/ 	.word	0x000000ff
        /*05e8*/ 	.word	0x00000000
        /*05ec*/ 	.short	0x010a
        /*05ee*/ 	.byte	0x05
	.zero		1


	//   ....[79]....
        /*05f0*/ 	.word	0x00002f00
        /*05f4*/ 	.word	0x000000ff
        /*05f8*/ 	.word	0x00000000
        /*05fc*/ 	.short	0x010a
        /*05fe*/ 	.byte	0x05
	.zero		1


	//   ....[80]....
        /*0600*/ 	.word	0x00002f90
        /*0604*/ 	.word	0x000000ff
        /*0608*/ 	.word	0x00000000
        /*060c*/ 	.short	0x010a
        /*060e*/ 	.byte	0x05
	.zero		1


	//   ....[81]....
        /*0610*/ 	.word	0x00003030
        /*0614*/ 	.word	0x00000000
        /*0618*/ 	.word	0x00000000
        /*061c*/ 	.short	0x010a
        /*061e*/ 	.byte	0xff
	.zero		1


	//   ....[82]....
        /*0620*/ 	.word	0x00003160
        /*0624*/ 	.word	0x00000000
        /*0628*/ 	.word	0x00000190
        /*062c*/ 	.short	0x010a
        /*062e*/ 	.byte	0xff
	.zero		1


	//   ....[83]....
        /*0630*/ 	.word	0x000031d0
        /*0634*/ 	.word	0x00000004
        /*0638*/ 	.word	0x00000000
        /*063c*/ 	.short	0x0101
        /*063e*/ 	.byte	0xff
	.zero		1


	//   ....[84]....
        /*0640*/ 	.word	0x000031f0
        /*0644*/ 	.word	0x000000ff
        /*0648*/ 	.word	0x00000140
        /*064c*/ 	.short	0x010a
        /*064e*/ 	.byte	0x05
	.zero		1


	//   ....[85]....
        /*0650*/ 	.word	0x00003310
        /*0654*/ 	.word	0x00000000
        /*0658*/ 	.word	0x00000130
        /*065c*/ 	.short	0x010a
        /*065e*/ 	.byte	0xff
	.zero		1


	//   ....[86]....
        /*0660*/ 	.word	0x00003410
        /*0664*/ 	.word	0x00000000
        /*0668*/ 	.word	0x00000000
        /*066c*/ 	.short	0x0101
        /*066e*/ 	.byte	0xff
	.zero		1


	//   ....[87]....
        /*0670*/ 	.word	0x000034a0
        /*0674*/ 	.word	0x000000ff
        /*0678*/ 	.word	0x00000140
        /*067c*/ 	.short	0x0106
        /*067e*/ 	.byte	0x05
	.zero		1


	//   ....[88]....
        /*0680*/ 	.word	0x000034c0
        /*0684*/ 	.word	0x000000ff
        /*0688*/ 	.word	0x00000140
        /*068c*/ 	.short	0x010a
        /*068e*/ 	.byte	0x05
	.zero		1


	//   ....[89]....
        /*0690*/ 	.word	0x00003550
        /*0694*/ 	.word	0x000000ff
        /*0698*/ 	.word	0x00000140
        /*069c*/ 	.short	0x0106
        /*069e*/ 	.byte	0x04
	.zero		1


	//   ....[90]....
        /*06a0*/ 	.word	0x00003590
        /*06a4*/ 	.word	0x00000000
        /*06a8*/ 	.word	0x00000140
        /*06ac*/ 	.short	0x010a
        /*06ae*/ 	.byte	0xff
	.zero		1


	//   ....[91]....
        /*06b0*/ 	.word	0x000037d0
        /*06b4*/ 	.word	0x000000ff
        /*06b8*/ 	.word	0x00000008
        /*06bc*/ 	.short	0x010a
        /*06be*/ 	.byte	0x06
	.zero		1


	//   ....[92]....
        /*06c0*/ 	.word	0x000037f0
        /*06c4*/ 	.word	0x000000ff
        /*06c8*/ 	.word	0x00000008
        /*06cc*/ 	.short	0x010a
        /*06ce*/ 	.byte	0x06
	.zero		1


	//   ....[93]....
        /*06d0*/ 	.word	0x00003980
        /*06d4*/ 	.word	0x000000ff
        /*06d8*/ 	.word	0x00000008
        /*06dc*/ 	.short	0x010a
        /*06de*/ 	.byte	0x06
	.zero		1


	//   ....[94]....
        /*06e0*/ 	.word	0x000039a0
        /*06e4*/ 	.word	0x000000ff
        /*06e8*/ 	.word	0x00000008
        /*06ec*/ 	.short	0x010a
        /*06ee*/ 	.byte	0x06
	.zero		1


	//   ....[95]....
        /*06f0*/ 	.word	0x00003a60
        /*06f4*/ 	.word	0x000000ff
        /*06f8*/ 	.word	0x00000000
        /*06fc*/ 	.short	0x0101
        /*06fe*/ 	.byte	0x07
	.zero		1


	//   ....[96]....
        /*0700*/ 	.word	0x00003d60
        /*0704*/ 	.word	0x00000000
        /*0708*/ 	.word	0x00000130
        /*070c*/ 	.short	0x010a
        /*070e*/ 	.byte	0xff
	.zero		1


	//   ....[97]....
        /*0710*/ 	.word	0x00003e20
        /*0714*/ 	.word	0x00000000
        /*0718*/ 	.word	0x00000000
        /*071c*/ 	.short	0x0101
        /*071e*/ 	.byte	0xff
	.zero		1


	//   ....[98]....
        /*0720*/ 	.word	0x00003ee0
        /*0724*/ 	.word	0x000000ff
        /*0728*/ 	.word	0x00000000
        /*072c*/ 	.short	0x010a
        /*072e*/ 	.byte	0x06
	.zero		1


	//   ....[99]....
        /*0730*/ 	.word	0x00003ef0
        /*0734*/ 	.word	0x000000ff
        /*0738*/ 	.word	0x00000170
        /*073c*/ 	.short	0x010a
        /*073e*/ 	.byte	0x0a
	.zero		1


	//   ....[100]....
        /*0740*/ 	.word	0x00003fa0
        /*0744*/ 	.word	0x000000ff
        /*0748*/ 	.word	0x00000000
        /*074c*/ 	.short	0x010a
        /*074e*/ 	.byte	0x09
	.zero		1


	//   ....[101]....
        /*0750*/ 	.word	0x000040e0
        /*0754*/ 	.word	0x000000ff
        /*0758*/ 	.word	0x00000000
        /*075c*/ 	.short	0x010a
        /*075e*/ 	.byte	0x06
	.zero		1


	//   ....[102]....
        /*0760*/ 	.word	0x00004330
        /*0764*/ 	.word	0x000000ff
        /*0768*/ 	.word	0x00000000
        /*076c*/ 	.short	0x010a
        /*076e*/ 	.byte	0x07
	.zero		1


	//   ....[103]....
        /*0770*/ 	.word	0x000043c0
        /*0774*/ 	.word	0x000000ff
        /*0778*/ 	.word	0x00000000
        /*077c*/ 	.short	0x010a
        /*077e*/ 	.byte	0x07
	.zero		1


	//   ....[104]....
        /*0780*/ 	.word	0x00004450
        /*0784*/ 	.word	0x000000ff
        /*0788*/ 	.word	0x00000000
        /*078c*/ 	.short	0x010a
        /*078e*/ 	.byte	0x07
	.zero		1


	//   ....[105]....
        /*0790*/ 	.word	0x000044f0
        /*0794*/ 	.word	0x00000000
        /*0798*/ 	.word	0x00000000
        /*079c*/ 	.short	0x010a
        /*079e*/ 	.byte	0xff
	.zero		1


	//   ....[106]....
        /*07a0*/ 	.word	0x00004530
        /*07a4*/ 	.word	0x00000000
        /*07a8*/ 	.word	0x00000000
        /*07ac*/ 	.short	0x010a
        /*07ae*/ 	.byte	0xff
	.zero		1


	//   ....[107]....
        /*07b0*/ 	.word	0x000045a0
        /*07b4*/ 	.word	0x000000ff
        /*07b8*/ 	.word	0x00000000
        /*07bc*/ 	.short	0x0101
        /*07be*/ 	.byte	0x05
	.zero		1


	//   ....[108]....
        /*07c0*/ 	.word	0x000045e0
        /*07c4*/ 	.word	0x000000ff
        /*07c8*/ 	.word	0x000001b0
        /*07cc*/ 	.short	0x010a
        /*07ce*/ 	.byte	0x08
	.zero		1


	//   ....[109]....
        /*07d0*/ 	.word	0x00004630
        /*07d4*/ 	.word	0x000000ff
        /*07d8*/ 	.word	0x00000000
        /*07dc*/ 	.short	0x0101
        /*07de*/ 	.byte	0x05
	.zero		1


	//   ....[110]....
        /*07e0*/ 	.word	0x00004a60
        /*07e4*/ 	.word	0x00000000
        /*07e8*/ 	.word	0x00000130
        /*07ec*/ 	.short	0x010a
        /*07ee*/ 	.byte	0xff
	.zero		1


	//   ....[111]....
        /*07f0*/ 	.word	0x00004b20
        /*07f4*/ 	.word	0x00000000
        /*07f8*/ 	.word	0x00000000
        /*07fc*/ 	.short	0x0101
        /*07fe*/ 	.byte	0xff
	.zero		1


	//   ....[112]....
        /*0800*/ 	.word	0x00004e40
        /*0804*/ 	.word	0x000000ff
        /*0808*/ 	.word	0x00000128
        /*080c*/ 	.short	0x010a
        /*080e*/ 	.byte	0x06
	.zero		1


	//   ....[113]....
        /*0810*/ 	.word	0x00005030
        /*0814*/ 	.word	0x000000ff
        /*0818*/ 	.word	0x00000110
        /*081c*/ 	.short	0x010a
        /*081e*/ 	.byte	0x06
	.zero		1


	//   ....[114]....
        /*0820*/ 	.word	0x00005200
        /*0824*/ 	.word	0x000000ff
        /*0828*/ 	.word	0x00000100
        /*082c*/ 	.short	0x010b
        /*082e*/ 	.byte	0x06
	.zero		1


	//   ....[115]....
        /*0830*/ 	.word	0x00005270
        /*0834*/ 	.word	0x000000ff
        /*0838*/ 	.word	0x00000000
        /*083c*/ 	.short	0x0101
        /*083e*/ 	.byte	0x08
	.zero		1


	//   ....[116]....
        /*0840*/ 	.word	0x000052a0
        /*0844*/ 	.word	0x000000ff
        /*0848*/ 	.word	0x00000118
        /*084c*/ 	.short	0x010a
        /*084e*/ 	.byte	0x06
	.zero		1


	//   ....[117]....
        /*0850*/ 	.word	0x000054b0
        /*0854*/ 	.word	0x000000ff
        /*0858*/ 	.word	0x00000108
        /*085c*/ 	.short	0x010b
        /*085e*/ 	.byte	0x06
	.zero		1


	//   ....[118]....
        /*0860*/ 	.word	0x000054d0
        /*0864*/ 	.word	0x000000ff
        /*0868*/ 	.word	0x00000000
        /*086c*/ 	.short	0x0101
        /*086e*/ 	.byte	0x0d
	.zero		1


	//   ....[119]....
        /*0870*/ 	.word	0x00005500
        /*0874*/ 	.word	0x000000ff
        /*0878*/ 	.word	0x00000110
        /*087c*/ 	.short	0x010a
        /*087e*/ 	.byte	0x06
	.zero		1


	//   ....[120]....
        /*0880*/ 	.word	0x00005540
        /*0884*/ 	.word	0x00000000
        /*0888*/ 	.word	0x00000118
        /*088c*/ 	.short	0x010a
        /*088e*/ 	.byte	0xff
	.zero		1


	//   ....[121]....
        /*0890*/ 	.word	0x00005870
        /*0894*/ 	.word	0x00000000
        /*0898*/ 	.word	0x00000130
        /*089c*/ 	.short	0x010a
        /*089e*/ 	.byte	0xff
	.zero		1


	//   ....[122]....
        /*08a0*/ 	.word	0x00005980
        /*08a4*/ 	.word	0x00000000
        /*08a8*/ 	.word	0x00000000
        /*08ac*/ 	.short	0x0101
        /*08ae*/ 	.byte	0xff
	.zero		1


	//   ....[123]....
        /*08b0*/ 	.word	0x000063e0
        /*08b4*/ 	.word	0x00000003
        /*08b8*/ 	.word	0x00000100
        /*08bc*/ 	.short	0x010a
        /*08be*/ 	.byte	0xff
	.zero		1


	//   ....[124]....
        /*08c0*/ 	.word	0x00006420
        /*08c4*/ 	.word	0x000000c3
        /*08c8*/ 	.word	0x00000150
        /*08cc*/ 	.short	0x010a
        /*08ce*/ 	.byte	0xff
	.zero		1


	//   ....[125]....
        /*08d0*/ 	.word	0x00006550
        /*08d4*/ 	.word	0x00000003
        /*08d8*/ 	.word	0x00000100
        /*08dc*/ 	.short	0x010a
        /*08de*/ 	.byte	0xff
	.zero		1


	//   ....[126]....
        /*08e0*/ 	.word	0x000066b0
        /*08e4*/ 	.word	0x00000000
        /*08e8*/ 	.word	0x00000000
        /*08ec*/ 	.short	0x0101
        /*08ee*/ 	.byte	0xff
	.zero		1


	//   ....[127]....
        /*08f0*/ 	.word	0x00006710
        /*08f4*/ 	.word	0x000000c3
        /*08f8*/ 	.word	0x00000150
        /*08fc*/ 	.short	0x010a
        /*08fe*/ 	.byte	0xff
	.zero		1


	//   ....[128]....
        /*0900*/ 	.word	0x00007ac0
        /*0904*/ 	.word	0x000000d8
        /*0908*/ 	.word	0x00000100
        /*090c*/ 	.short	0x010a
        /*090e*/ 	.byte	0xff
	.zero		1


	//   ....[129]....
        /*0910*/ 	.word	0x00007b90
        /*0914*/ 	.word	0x000000d8
        /*0918*/ 	.word	0x00000100
        /*091c*/ 	.short	0x010a
        /*091e*/ 	.byte	0xff
	.zero		1


	//   ....[130]....
        /*0920*/ 	.word	0x00007cf0
        /*0924*/ 	.word	0x00000002
        /*0928*/ 	.word	0x00000000
        /*092c*/ 	.short	0x0101
        /*092e*/ 	.byte	0xff
	.zero		1


	//   ....[131]....
        /*0930*/ 	.word	0x00008100
        /*0934*/ 	.word	0x000000c3
        /*0938*/ 	.word	0x00000000
        /*093c*/ 	.short	0x0101
        /*093e*/ 	.byte	0xff
	.zero		1


	//   ....[132]....
        /*0940*/ 	.word	0x00009150
        /*0944*/ 	.word	0x00000003
        /*0948*/ 	.word	0x000001a0
        /*094c*/ 	.short	0x010a
        /*094e*/ 	.byte	0xff
	.zero		1


	//   ....[133]....
        /*0950*/ 	.word	0x000091b0
        /*0954*/ 	.word	0x00000002
        /*0958*/ 	.word	0x00000080
        /*095c*/ 	.short	0x010a
        /*095e*/ 	.byte	0xff
	.zero		1


	//   ....[134]....
        /*0960*/ 	.word	0x00009210
        /*0964*/ 	.word	0x00000002
        /*0968*/ 	.word	0x00000080
        /*096c*/ 	.short	0x010a
        /*096e*/ 	.byte	0xff
	.zero		1


	//   ....[135]....
        /*0970*/ 	.word	0x00009260
        /*0974*/ 	.word	0x00000002
        /*0978*/ 	.word	0x00000130
        /*097c*/ 	.short	0x010a
        /*097e*/ 	.byte	0xff
	.zero		1


	//   ....[136]....
        /*0980*/ 	.word	0x000092c0
        /*0984*/ 	.word	0x00000000
        /*0988*/ 	.word	0x00000000
        /*098c*/ 	.short	0x010a
        /*098e*/ 	.byte	0xff
	.zero		1


	//   ....[137]....
        /*0990*/ 	.word	0x00009320
        /*0994*/ 	.word	0x00000000
        /*0998*/ 	.word	0x00000000
        /*099c*/ 	.short	0x010a
        /*099e*/ 	.byte	0xff
	.zero		1


	//   ....[138]....
        /*09a0*/ 	.word	0x00009380
        /*09a4*/ 	.word	0x00000000
        /*09a8*/ 	.word	0x00000000
        /*09ac*/ 	.short	0x010a
        /*09ae*/ 	.byte	0xff
	.zero		1


	//   ....[139]....
        /*09b0*/ 	.word	0x000093e0
        /*09b4*/ 	.word	0x00000000
        /*09b8*/ 	.word	0x00000000
        /*09bc*/ 	.short	0x010a
        /*09be*/ 	.byte	0xff
	.zero		1


	//   ....[140]....
        /*09c0*/ 	.word	0x00009440
        /*09c4*/ 	.word	0x00000000
        /*09c8*/ 	.word	0x00000000
        /*09cc*/ 	.short	0x010a
        /*09ce*/ 	.byte	0xff
	.zero		1


	//   ....[141]....
        /*09d0*/ 	.word	0x000094a0
        /*09d4*/ 	.word	0x00000000
        /*09d8*/ 	.word	0x00000000
        /*09dc*/ 	.short	0x010a
        /*09de*/ 	.byte	0xff
	.zero		1


	//   ....[142]....
        /*09e0*/ 	.word	0x00009500
        /*09e4*/ 	.word	0x00000000
        /*09e8*/ 	.word	0x00000000
        /*09ec*/ 	.short	0x010a
        /*09ee*/ 	.byte	0xff
	.zero		1


	//   ....[143]....
        /*09f0*/ 	.word	0x00009560
        /*09f4*/ 	.word	0x00000000
        /*09f8*/ 	.word	0x00000000
        /*09fc*/ 	.short	0x010a
        /*09fe*/ 	.byte	0xff
	.zero		1


	//   ....[144]....
        /*0a00*/ 	.word	0x000095c0
        /*0a04*/ 	.word	0x00000000
        /*0a08*/ 	.word	0x00000000
        /*0a0c*/ 	.short	0x010a
        /*0a0e*/ 	.byte	0xff
	.zero		1


	//   ....[145]....
        /*0a10*/ 	.word	0x00009620
        /*0a14*/ 	.word	0x00000000
        /*0a18*/ 	.word	0x00000000
        /*0a1c*/ 	.short	0x010a
        /*0a1e*/ 	.byte	0xff
	.zero		1


	//   ....[146]....
        /*0a20*/ 	.word	0x00009680
        /*0a24*/ 	.word	0x00000000
        /*0a28*/ 	.word	0x00000000
        /*0a2c*/ 	.short	0x010a
        /*0a2e*/ 	.byte	0xff
	.zero		1


	//   ....[147]....
        /*0a30*/ 	.word	0x000096e0
        /*0a34*/ 	.word	0x00000000
        /*0a38*/ 	.word	0x00000000
        /*0a3c*/ 	.short	0x010a
        /*0a3e*/ 	.byte	0xff
	.zero		1


	//   ....[148]....
        /*0a40*/ 	.word	0x00009740
        /*0a44*/ 	.word	0x00000000
        /*0a48*/ 	.word	0x00000000
        /*0a4c*/ 	.short	0x010a
        /*0a4e*/ 	.byte	0xff
	.zero		1


	//   ....[149]....
        /*0a50*/ 	.word	0x000097a0
        /*0a54*/ 	.word	0x00000000
        /*0a58*/ 	.word	0x00000000
        /*0a5c*/ 	.short	0x010a
        /*0a5e*/ 	.byte	0xff
	.zero		1


	//   ....[150]....
        /*0a60*/ 	.word	0x00009800
        /*0a64*/ 	.word	0x00000000
        /*0a68*/ 	.word	0x00000000
        /*0a6c*/ 	.short	0x010a
        /*0a6e*/ 	.byte	0xff
	.zero		1


	//   ....[151]....
        /*0a70*/ 	.word	0x00009850
        /*0a74*/ 	.word	0x00000000
        /*0a78*/ 	.word	0x00000190
        /*0a7c*/ 	.short	0x010a
        /*0a7e*/ 	.byte	0xff
	.zero		1


	//   ....[152]....
        /*0a80*/ 	.word	0x000098b0
        /*0a84*/ 	.word	0x00000000
        /*0a88*/ 	.word	0x00000140
        /*0a8c*/ 	.short	0x010a
        /*0a8e*/ 	.byte	0xff
	.zero		1


	//   ....[153]....
        /*0a90*/ 	.word	0x00009900
        /*0a94*/ 	.word	0x00000000
        /*0a98*/ 	.word	0x00000130
        /*0a9c*/ 	.short	0x010a
        /*0a9e*/ 	.byte	0xff
	.zero		1


	//   ....[154]....
        /*0aa0*/ 	.word	0x00009960
        /*0aa4*/ 	.word	0x00000000
        /*0aa8*/ 	.word	0x00000140
        /*0aac*/ 	.short	0x010a
        /*0aae*/ 	.byte	0xff
	.zero		1


	//   ....[155]....
        /*0ab0*/ 	.word	0x000099c0
        /*0ab4*/ 	.word	0x00000004
        /*0ab8*/ 	.word	0x00000008
        /*0abc*/ 	.short	0x010a
        /*0abe*/ 	.byte	0xff
	.zero		1


	//   ....[156]....
        /*0ac0*/ 	.word	0x00009aa0
        /*0ac4*/ 	.word	0x00000002
        /*0ac8*/ 	.word	0x00000008
        /*0acc*/ 	.short	0x010a
        /*0ace*/ 	.byte	0xff
	.zero		1


	//   ....[157]....
        /*0ad0*/ 	.word	0x00009af0
        /*0ad4*/ 	.word	0x00000000
        /*0ad8*/ 	.word	0x00000130
        /*0adc*/ 	.short	0x010a
        /*0ade*/ 	.byte	0xff
	.zero		1


	//   ....[158]....
        /*0ae0*/ 	.word	0x00009b50
        /*0ae4*/ 	.word	0x00000000
        /*0ae8*/ 	.word	0x00000170
        /*0aec*/ 	.short	0x010a
        /*0aee*/ 	.byte	0xff
	.zero		1


	//   ....[159]....
        /*0af0*/ 	.word	0x00009bb0
        /*0af4*/ 	.word	0x00000000
        /*0af8*/ 	.word	0x00000000
        /*0afc*/ 	.short	0x010a
        /*0afe*/ 	.byte	0xff
	.zero		1


	//   ....[160]....
        /*0b00*/ 	.word	0x00009c10
        /*0b04*/ 	.word	0x00000000
        /*0b08*/ 	.word	0x00000000
        /*0b0c*/ 	.short	0x010a
        /*0b0e*/ 	.byte	0xff
	.zero		1


	//   ....[161]....
        /*0b10*/ 	.word	0x00009c70
        /*0b14*/ 	.word	0x00000000
        /*0b18*/ 	.word	0x00000000
        /*0b1c*/ 	.short	0x010a
        /*0b1e*/ 	.byte	0xff
	.zero		1


	//   ....[162]....
        /*0b20*/ 	.word	0x00009cd0
        /*0b24*/ 	.word	0x00000000
        /*0b28*/ 	.word	0x00000000
        /*0b2c*/ 	.short	0x010a
        /*0b2e*/ 	.byte	0xff
	.zero		1


	//   ....[163]....
        /*0b30*/ 	.word	0x00009d30
        /*0b34*/ 	.word	0x00000000
        /*0b38*/ 	.word	0x000001b0
        /*0b3c*/ 	.short	0x010a
        /*0b3e*/ 	.byte	0xff
	.zero		1


	//   ....[164]....
        /*0b40*/ 	.word	0x00009d80
        /*0b44*/ 	.word	0x00000000
        /*0b48*/ 	.word	0x00000130
        /*0b4c*/ 	.short	0x010a
        /*0b4e*/ 	.byte	0xff
	.zero		1


	//   ....[165]....
        /*0b50*/ 	.word	0x00009de0
        /*0b54*/ 	.word	0x00000000
        /*0b58*/ 	.word	0x00000128
        /*0b5c*/ 	.short	0x010a
        /*0b5e*/ 	.byte	0xff
	.zero		1


	//   ....[166]....
        /*0b60*/ 	.word	0x00009e40
        /*0b64*/ 	.word	0x00000003
        /*0b68*/ 	.word	0x00000110
        /*0b6c*/ 	.short	0x010a
        /*0b6e*/ 	.byte	0xff
	.zero		1


	//   ....[167]....
        /*0b70*/ 	.word	0x00009ea0
        /*0b74*/ 	.word	0x00000003
        /*0b78*/ 	.word	0x00000118
        /*0b7c*/ 	.short	0x010a
        /*0b7e*/ 	.byte	0xff
	.zero		1


	//   ....[168]....
        /*0b80*/ 	.word	0x00009f00
        /*0b84*/ 	.word	0x00000000
        /*0b88*/ 	.word	0x00000110
        /*0b8c*/ 	.short	0x010a
        /*0b8e*/ 	.byte	0xff
	.zero		1


	//   ....[169]....
        /*0b90*/ 	.word	0x00009f50
        /*0b94*/ 	.word	0x00000000
        /*0b98*/ 	.word	0x00000130
        /*0b9c*/ 	.short	0x010a
        /*0b9e*/ 	.byte	0xff
	.zero		1


	//   ....[170]....
        /*0ba0*/ 	.word	0x00009fa0
        /*0ba4*/ 	.word	0x00000003
        /*0ba8*/ 	.word	0x00000100
        /*0bac*/ 	.short	0x010a
        /*0bae*/ 	.byte	0xff
	.zero		1


	//   ....[171]....
        /*0bb0*/ 	.word	0x00009ff0
        /*0bb4*/ 	.word	0x000000c3
        /*0bb8*/ 	.word	0x00000150
        /*0bbc*/ 	.short	0x010a
        /*0bbe*/ 	.byte	0xff
	.zero		1


	//   ....[172]....
        /*0bc0*/ 	.word	0x0000a040
        /*0bc4*/ 	.word	0x000000d8
        /*0bc8*/ 	.word	0x00000100
        /*0bcc*/ 	.short	0x010a
        /*0bce*/ 	.byte	0xff
	.zero		1


	//----- nvinfo : EIATTR_NUM_MBARRIERS
	.align		4
.L_47:
        /*0bd0*/ 	.byte	0x03, 0x38
        /*0bd2*/ 	.short	0x0037


	//----- nvinfo : EIATTR_EXIT_INSTR_OFFSETS
	.align		4
        /*0bd4*/ 	.byte	0x04, 0x1c
        /*0bd6*/ 	.short	(.L_49 - .L_48)


	//   ....[0]....
.L_48:
        /*0bd8*/ 	.word	0x00003060


	//   ....[1]....
        /*0bdc*/ 	.word	0x00003560


	//   ....[2]....
        /*0be0*/ 	.word	0x000035c0


	//   ....[3]....
        /*0be4*/ 	.word	0x00004860


	//   ....[4]....
        /*0be8*/ 	.word	0x00005570


	//   ....[5]....
        /*0bec*/ 	.word	0x000055b0


	//   ....[6]....
        /*0bf0*/ 	.word	0x00009140


	//----- nvinfo : EIATTR_MAX_THREADS
	.align		4
.L_49:
        /*0bf4*/ 	.byte	0x04, 0x05
        /*0bf6*/ 	.short	(.L_51 - .L_50)
.L_50:
        /*0bf8*/ 	.word	0x00000100
        /*0bfc*/ 	.word	0x00000001
        /*0c00*/ 	.word	0x00000001


	//----- nvinfo : EIATTR_CRS_STACK_SIZE
	.align		4
.L_51:
        /*0c04*/ 	.byte	0x04, 0x1e
        /*0c06*/ 	.short	(.L_53 - .L_52)
.L_52:
        /*0c08*/ 	.word	0x00000000


	//----- nvinfo : EIATTR_CBANK_PARAM_SIZE
	.align		4
.L_53:
        /*0c0c*/ 	.byte	0x03, 0x19
        /*0c0e*/ 	.short	0x0800


	//----- nvinfo : EIATTR_PARAM_CBANK
	.align		4
        /*0c10*/ 	.byte	0x04, 0x0a
        /*0c12*/ 	.short	(.L_55 - .L_54)
	.align		4
.L_54:
        /*0c14*/ 	.word	index@(.nv.constant0._ZN7cutlass13device_kernelINS_4gemm6kernel13GemmUniversalIN4cute5tupleIJiiiiEEENS1_10collective13CollectiveMmaINS1_35MainloopSm100TmaUmmaWarpSpecializedILi16ELi2ELi4ENS5_IJNS4_1CILi2EEENSA_ILi1EEESC_EEEEENS5_IJNSA_ILi256EEENSA_ILi128EEENSA_ILi64EEEEEENS_12float_e4m3_tENS5_IJlSC_lEEESJ_SK_NS4_8TiledMMAINS4_8MMA_AtomIJNS4_10MMA_TraitsINS4_25SM100_MMA_F8F6F4_2x1SM_SSEJSJ_SJ_fSF_SG_NS4_17integral_constantINS4_4UMMA5MajorELSR_0EEESS_NSP_INSQ_7ScaleInELST_0EEESU_EEEEEENS4_6LayoutINS5_IJSC_SC_SC_EEENS5_IJNSA_ILi0EEESZ_SZ_EEEEENS5_IJNS4_10UnderscoreES12_S12_EEEEENS4_18SM100_TMA_2SM_LOADENS4_14ComposedLayoutINS4_7SwizzleILi2ELi4ELi3EEENS4_18smem_ptr_flag_bitsILi8EEENSX_INS5_IJNSA_ILi8EEESH_EEENS5_IJSH_SC_EEEEEEEvNS4_8identityES15_S1F_vS1G_EENS_8epilogue10collective18CollectiveEpilogueINS1I_23Sm100TmaWarpSpecializedILi2ELi2ELi64ELb0ELb0EEEJNS5_IJSG_SG_SH_EEENS5_IJNSX_ISG_SC_EENSX_ISH_SC_EEEEESJ_SK_SJ_SK_NS1I_6fusion15FusionCallbacksIS1M_NS1R_17LinearCombinationISJ_fSJ_fLNS_15FloatRoundStyleE2EEES1N_S1Q_JEEENS4_5SM1004TMEM4LOAD26SM100_TMEM_LOAD_32dp32b64xENS4_13SM90_TMA_LOADES1F_NS4_39AutoVectorizingCopyWithAssumedAlignmentILi128EEENS4_14SM90_TMA_STOREES1F_S23_S23_EEEvvEEEEvNT_6ParamsE)
        /*0c18*/ 	.short	0x0380
        /*0c1a*/ 	.short	0x0800


	//----- nvinfo : EIATTR_SW_WAR
	.align		4
.L_55:
        /*0c1c*/ 	.byte	0x04, 0x36
        /*0c1e*/ 	.short	(.L_57 - .L_56)
.L_56:
        /*0c20*/ 	.word	0x00000008
.L_57:


//--------------------- .nv.callgraph             --------------------------
	.section	.nv.callgraph,"",@"SHT_CUDA_CALLGRAPH"
	.align	4
	.sectionentsize	8
	.align		4
        /*0000*/ 	.word	0x00000000
	.align		4
        /*0004*/ 	.word	0xffffffff
	.align		4
        /*0008*/ 	.word	index@(_ZN7cutlass13device_kernelINS_4gemm6kernel13GemmUniversalIN4cute5tupleIJiiiiEEENS1_10collective13CollectiveMmaINS1_35MainloopSm100TmaUmmaWarpSpecializedILi16ELi2ELi4ENS5_IJNS4_1CILi2EEENSA_ILi1EEESC_EEEEENS5_IJNSA_ILi256EEENSA_ILi128EEENSA_ILi64EEEEEENS_12float_e4m3_tENS5_IJlSC_lEEESJ_SK_NS4_8TiledMMAINS4_8MMA_AtomIJNS4_10MMA_TraitsINS4_25SM100_MMA_F8F6F4_2x1SM_SSEJSJ_SJ_fSF_SG_NS4_17integral_constantINS4_4UMMA5MajorELSR_0EEESS_NSP_INSQ_7ScaleInELST_0EEESU_EEEEEENS4_6LayoutINS5_IJSC_SC_SC_EEENS5_IJNSA_ILi0EEESZ_SZ_EEEEENS5_IJNS4_10UnderscoreES12_S12_EEEEENS4_18SM100_TMA_2SM_LOADENS4_14ComposedLayoutINS4_7SwizzleILi2ELi4ELi3EEENS4_18smem_ptr_flag_bitsILi8EEENSX_INS5_IJNSA_ILi8EEESH_EEENS5_IJSH_SC_EEEEEEEvNS4_8identityES15_S1F_vS1G_EENS_8epilogue10collective18CollectiveEpilogueINS1I_23Sm100TmaWarpSpecializedILi2ELi2ELi64ELb0ELb0EEEJNS5_IJSG_SG_SH_EEENS5_IJNSX_ISG_SC_EENSX_ISH_SC_EEEEESJ_SK_SJ_SK_NS1I_6fusion15FusionCallbacksIS1M_NS1R_17LinearCombinationISJ_fSJ_fLNS_15FloatRoundStyleE2EEES1N_S1Q_JEEENS4_5SM1004TMEM4LOAD26SM100_TMEM_LOAD_32dp32b64xENS4_13SM90_TMA_LOADES1F_NS4_39AutoVectorizingCopyWithAssumedAlignmentILi128EEENS4_14SM90_TMA_STOREES1F_S23_S23_EEEvvEEEEvNT_6ParamsE)
	.align		4
        /*000c*/ 	.word	index@(__assertfail)
	.align		4
        /*0010*/ 	.word	0x00000000
	.align		4
        /*0014*/ 	.word	0xfffffffe
	.align		4
        /*0018*/ 	.word	0x00000000
	.align		4
        /*001c*/ 	.word	0xfffffffd
	.align		4
        /*0020*/ 	.word	0x00000000
	.align		4
        /*0024*/ 	.word	0xfffffffc


//--------------------- .nv.constant4             --------------------------
	.section	.nv.constant4,"a",@progbits
	.align	8
	.align		8
.nv.constant4:
        /*0000*/ 	.dword	__assertfail
	.align		8
        /*0008*/ 	.dword	__unnamed_1
	.align		8
        /*0010*/ 	.dword	__unnamed_2
	.align		8
        /*0018*/ 	.dword	_ZN39_INTERNAL_d20c8a1e_4_k_cu_3b0cf564_33764cuda3std3__45__cpo5beginE
	.align		8
        /*0020*/ 	.dword	_ZN39_INTERNAL_d20c8a1e_4_k_cu_3b0cf564_33764cuda3std3__45__cpo3endE
	.align		8
        /*0028*/ 	.dword	_ZN39_INTERNAL_d20c8a1e_4_k_cu_3b0cf564_33764cuda3std3__45__cpo6cbeginE
	.align		8
        /*0030*/ 	.dword	_ZN39_INTERNAL_d20c8a1e_4_k_cu_3b0cf564_33764cuda3std3__45__cpo4cendE
	.align		8
        /*0038*/ 	.dword	_ZN39_INTERNAL_d20c8a1e_4_k_cu_3b0cf564_33764cuda3std3__441_GLOBAL__N__d20c8a1e_4_k_cu_3b0cf564_33766ignoreE
	.align		8
        /*0040*/ 	.dword	_ZN39_INTERNAL_d20c8a1e_4_k_cu_3b0cf564_33764cuda3std3__419piecewise_constructE
	.align		8
        /*0048*/ 	.dword	_ZN39_INTERNAL_d20c8a1e_4_k_cu_3b0cf564_33764cuda3std3__48in_placeE
	.align		8
        /*0050*/ 	.dword	_ZN39_INTERNAL_d20c8a1e_4_k_cu_3b0cf564_33764cuda3std6ranges3__45__cpo4swapE
	.align		8
        /*0058*/ 	.dword	_ZN39_INTERNAL_d20c8a1e_4_k_cu_3b0cf564_33764cuda3std6ranges3__45__cpo9iter_moveE
	.align		8
        /*0060*/ 	.dword	_ZN39_INTERNAL_d20c8a1e_4_k_cu_3b0cf564_33764cute7productE
	.align		8
        /*0068*/ 	.dword	_ZN39_INTERNAL_d20c8a1e_4_k_cu_3b0cf564_33764cute1_E
	.align		8
        /*0070*/ 	.dword	$str$25
	.align		8
        /*0078*/ 	.dword	$str$26
	.align		8
        /*0080*/ 	.dword	$str$27
	.align		8
        /*0088*/ 	.dword	$str$28


//--------------------- .text._ZN7cutlass13device_kernelINS_4gemm6kernel13GemmUniversalIN4cute5tupleIJiiiiEEENS1_10collective13CollectiveMmaINS1_35MainloopSm100TmaUmmaWarpSpecializedILi16ELi2ELi4ENS5_IJNS4_1CILi2EEENSA_ILi1EEESC_EEEEENS5_IJNSA_ILi256EEENSA_ILi128EEENSA_ILi64EEEEEENS_12float_e4m3_tENS5_IJlSC_lEEESJ_SK_NS4_8TiledMMAINS4_8MMA_AtomIJNS4_10MMA_TraitsINS4_25SM100_MMA_F8F6F4_2x1SM_SSEJSJ_SJ_fSF_SG_NS4_17integral_constantINS4_4UMMA5MajorELSR_0EEESS_NSP_INSQ_7ScaleInELST_0EEESU_EEEEEENS4_6LayoutINS5_IJSC_SC_SC_EEENS5_IJNSA_ILi0EEESZ_SZ_EEEEENS5_IJNS4_10UnderscoreES12_S12_EEEEENS4_18SM100_TMA_2SM_LOADENS4_14ComposedLayoutINS4_7SwizzleILi2ELi4ELi3EEENS4_18smem_ptr_flag_bitsILi8EEENSX_INS5_IJNSA_ILi8EEESH_EEENS5_IJSH_SC_EEEEEEEvNS4_8identityES15_S1F_vS1G_EENS_8epilogue10collective18CollectiveEpilogueINS1I_23Sm100TmaWarpSpecializedILi2ELi2ELi64ELb0ELb0EEEJNS5_IJSG_SG_SH_EEENS5_IJNSX_ISG_SC_EENSX_ISH_SC_EEEEESJ_SK_SJ_SK_NS1I_6fusion15FusionCallbacksIS1M_NS1R_17LinearCombinationISJ_fSJ_fLNS_15FloatRoundStyleE2EEES1N_S1Q_JEEENS4_5SM1004TMEM4LOAD26SM100_TMEM_LOAD_32dp32b64xENS4_13SM90_TMA_LOADES1F_NS4_39AutoVectorizingCopyWithAssumedAlignmentILi128EEENS4_14SM90_TMA_STOREES1F_S23_S23_EEEvvEEEEvNT_6ParamsE --------------------------
	.section	.text._ZN7cutlass13device_kernelINS_4gemm6kernel13GemmUniversalIN4cute5tupleIJiiiiEEENS1_10collective13CollectiveMmaINS1_35MainloopSm100TmaUmmaWarpSpecializedILi16ELi2ELi4ENS5_IJNS4_1CILi2EEENSA_ILi1EEESC_EEEEENS5_IJNSA_ILi256EEENSA_ILi128EEENSA_ILi64EEEEEENS_12float_e4m3_tENS5_IJlSC_lEEESJ_SK_NS4_8TiledMMAINS4_8MMA_AtomIJNS4_10MMA_TraitsINS4_25SM100_MMA_F8F6F4_2x1SM_SSEJSJ_SJ_fSF_SG_NS4_17integral_constantINS4_4UMMA5MajorELSR_0EEESS_NSP_INSQ_7ScaleInELST_0EEESU_EEEEEENS4_6LayoutINS5_IJSC_SC_SC_EEENS5_IJNSA_ILi0EEESZ_SZ_EEEEENS5_IJNS4_10UnderscoreES12_S12_EEEEENS4_18SM100_TMA_2SM_LOADENS4_14ComposedLayoutINS4_7SwizzleILi2ELi4ELi3EEENS4_18smem_ptr_flag_bitsILi8EEENSX_INS5_IJNSA_ILi8EEESH_EEENS5_IJSH_SC_EEEEEEEvNS4_8identityES15_S1F_vS1G_EENS_8epilogue10collective18CollectiveEpilogueINS1I_23Sm100TmaWarpSpecializedILi2ELi2ELi64ELb0ELb0EEEJNS5_IJSG_SG_SH_EEENS5_IJNSX_ISG_SC_EENSX_ISH_SC_EEEEESJ_SK_SJ_SK_NS1I_6fusion15FusionCallbacksIS1M_NS1R_17LinearCombinationISJ_fSJ_fLNS_15FloatRoundStyleE2EEES1N_S1Q_JEEENS4_5SM1004TMEM4LOAD26SM100_TMEM_LOAD_32dp32b64xENS4_13SM90_TMA_LOADES1F_NS4_39AutoVectorizingCopyWithAssumedAlignmentILi128EEENS4_14SM90_TMA_STOREES1F_S23_S23_EEEvvEEEEvNT_6ParamsE,"ax",@progbits
	.align	128
.text._ZN7cutlass13device_kernelINS_4gemm6kernel13GemmUniversalIN4cute5tupleIJiiiiEEENS1_10collective13CollectiveMmaINS1_35MainloopSm100TmaUmmaWarpSpecializedILi16ELi2ELi4ENS5_IJNS4_1CILi2EEENSA_ILi1EEESC_EEEEENS5_IJNSA_ILi256EEENSA_ILi128EEENSA_ILi64EEEEEENS_12float_e4m3_tENS5_IJlSC_lEEESJ_SK_NS4_8TiledMMAINS4_8MMA_AtomIJNS4_10MMA_TraitsINS4_25SM100_MMA_F8F6F4_2x1SM_SSEJSJ_SJ_fSF_SG_NS4_17integral_constantINS4_4UMMA5MajorELSR_0EEESS_NSP_INSQ_7ScaleInELST_0EEESU_EEEEEENS4_6LayoutINS5_IJSC_SC_SC_EEENS5_IJNSA_ILi0EEESZ_SZ_EEEEENS5_IJNS4_10UnderscoreES12_S12_EEEEENS4_18SM100_TMA_2SM_LOADENS4_14ComposedLayoutINS4_7SwizzleILi2ELi4ELi3EEENS4_18smem_ptr_flag_bitsILi8EEENSX_INS5_IJNSA_ILi8EEESH_EEENS5_IJSH_SC_EEEEEEEvNS4_8identityES15_S1F_vS1G_EENS_8epilogue10collective18CollectiveEpilogueINS1I_23Sm100TmaWarpSpecializedILi2ELi2ELi64ELb0ELb0EEEJNS5_IJSG_SG_SH_EEENS5_IJNSX_ISG_SC_EENSX_ISH_SC_EEEEESJ_SK_SJ_SK_NS1I_6fusion15FusionCallbacksIS1M_NS1R_17LinearCombinationISJ_fSJ_fLNS_15FloatRoundStyleE2EEES1N_S1Q_JEEENS4_5SM1004TMEM4LOAD26SM100_TMEM_LOAD_32dp32b64xENS4_13SM90_TMA_LOADES1F_NS4_39AutoVectorizingCopyWithAssumedAlignmentILi128EEENS4_14SM90_TMA_STOREES1F_S23_S23_EEEvvEEEEvNT_6ParamsE:
        .type           _ZN7cutlass13device_kernelINS_4gemm6kernel13GemmUniversalIN4cute5tupleIJiiiiEEENS1_10collective13CollectiveMmaINS1_35MainloopSm100TmaUmmaWarpSpecializedILi16ELi2ELi4ENS5_IJNS4_1CILi2EEENSA_ILi1EEESC_EEEEENS5_IJNSA_ILi256EEENSA_ILi128EEENSA_ILi64EEEEEENS_12float_e4m3_tENS5_IJlSC_lEEESJ_SK_NS4_8TiledMMAINS4_8MMA_AtomIJNS4_10MMA_TraitsINS4_25SM100_MMA_F8F6F4_2x1SM_SSEJSJ_SJ_fSF_SG_NS4_17integral_constantINS4_4UMMA5MajorELSR_0EEESS_NSP_INSQ_7ScaleInELST_0EEESU_EEEEEENS4_6LayoutINS5_IJSC_SC_SC_EEENS5_IJNSA_ILi0EEESZ_SZ_EEEEENS5_IJNS4_10UnderscoreES12_S12_EEEEENS4_18SM100_TMA_2SM_LOADENS4_14ComposedLayoutINS4_7SwizzleILi2ELi4ELi3EEENS4_18smem_ptr_flag_bitsILi8EEENSX_INS5_IJNSA_ILi8EEESH_EEENS5_IJSH_SC_EEEEEEEvNS4_8identityES15_S1F_vS1G_EENS_8epilogue10collective18CollectiveEpilogueINS1I_23Sm100TmaWarpSpecializedILi2ELi2ELi64ELb0ELb0EEEJNS5_IJSG_SG_SH_EEENS5_IJNSX_ISG_SC_EENSX_ISH_SC_EEEEESJ_SK_SJ_SK_NS1I_6fusion15FusionCallbacksIS1M_NS1R_17LinearCombinationISJ_fSJ_fLNS_15FloatRoundStyleE2EEES1N_S1Q_JEEENS4_5SM1004TMEM4LOAD26SM100_TMEM_LOAD_32dp32b64xENS4_13SM90_TMA_LOADES1F_NS4_39AutoVectorizingCopyWithAssumedAlignmentILi128EEENS4_14SM90_TMA_STOREES1F_S23_S23_EEEvvEEEEvNT_6ParamsE,@function
        .size           _ZN7cutlass13device_kernelINS_4gemm6kernel13GemmUniversalIN4cute5tupleIJiiiiEEENS1_10collective13CollectiveMmaINS1_35MainloopSm100TmaUmmaWarpSpecializedILi16ELi2ELi4ENS5_IJNS4_1CILi2EEENSA_ILi1EEESC_EEEEENS5_IJNSA_ILi256EEENSA_ILi128EEENSA_ILi64EEEEEENS_12float_e4m3_tENS5_IJlSC_lEEESJ_SK_NS4_8TiledMMAINS4_8MMA_AtomIJNS4_10MMA_TraitsINS4_25SM100_MMA_F8F6F4_2x1SM_SSEJSJ_SJ_fSF_SG_NS4_17integral_constantINS4_4UMMA5MajorELSR_0EEESS_NSP_INSQ_7ScaleInELST_0EEESU_EEEEEENS4_6LayoutINS5_IJSC_SC_SC_EEENS5_IJNSA_ILi0EEESZ_SZ_EEEEENS5_IJNS4_10UnderscoreES12_S12_EEEEENS4_18SM100_TMA_2SM_LOADENS4_14ComposedLayoutINS4_7SwizzleILi2ELi4ELi3EEENS4_18smem_ptr_flag_bitsILi8EEENSX_INS5_IJNSA_ILi8EEESH_EEENS5_IJSH_SC_EEEEEEEvNS4_8identityES15_S1F_vS1G_EENS_8epilogue10collective18CollectiveEpilogueINS1I_23Sm100TmaWarpSpecializedILi2ELi2ELi64ELb0ELb0EEEJNS5_IJSG_SG_SH_EEENS5_IJNSX_ISG_SC_EENSX_ISH_SC_EEEEESJ_SK_SJ_SK_NS1I_6fusion15FusionCallbacksIS1M_NS1R_17LinearCombinationISJ_fSJ_fLNS_15FloatRoundStyleE2EEES1N_S1Q_JEEENS4_5SM1004TMEM4LOAD26SM100_TMEM_LOAD_32dp32b64xENS4_13SM90_TMA_LOADES1F_NS4_39AutoVectorizingCopyWithAssumedAlignmentILi128EEENS4_14SM90_TMA_STOREES1F_S23_S23_EEEvvEEEEvNT_6ParamsE,(.L_x_201 - _ZN7cutlass13device_kernelINS_4gemm6kernel13GemmUniversalIN4cute5tupleIJiiiiEEENS1_10collective13CollectiveMmaINS1_35MainloopSm100TmaUmmaWarpSpecializedILi16ELi2ELi4ENS5_IJNS4_1CILi2EEENSA_ILi1EEESC_EEEEENS5_IJNSA_ILi256EEENSA_ILi128EEENSA_ILi64EEEEEENS_12float_e4m3_tENS5_IJlSC_lEEESJ_SK_NS4_8TiledMMAINS4_8MMA_AtomIJNS4_10MMA_TraitsINS4_25SM100_MMA_F8F6F4_2x1SM_SSEJSJ_SJ_fSF_SG_NS4_17integral_constantINS4_4UMMA5MajorELSR_0EEESS_NSP_INSQ_7ScaleInELST_0EEESU_EEEEEENS4_6LayoutINS5_IJSC_SC_SC_EEENS5_IJNSA_ILi0EEESZ_SZ_EEEEENS5_IJNS4_10UnderscoreES12_S12_EEEEENS4_18SM100_TMA_2SM_LOADENS4_14ComposedLayoutINS4_7SwizzleILi2ELi4ELi3EEENS4_18smem_ptr_flag_bitsILi8EEENSX_INS5_IJNSA_ILi8EEESH_EEENS5_IJSH_SC_EEEEEEEvNS4_8identityES15_S1F_vS1G_EENS_8epilogue10collective18CollectiveEpilogueINS1I_23Sm100TmaWarpSpecializedILi2ELi2ELi64ELb0ELb0EEEJNS5_IJSG_SG_SH_EEENS5_IJNSX_ISG_SC_EENSX_ISH_SC_EEEEESJ_SK_SJ_SK_NS1I_6fusion15FusionCallbacksIS1M_NS1R_17LinearCombinationISJ_fSJ_fLNS_15FloatRoundStyleE2EEES1N_S1Q_JEEENS4_5SM1004TMEM4LOAD26SM100_TMEM_LOAD_32dp32b64xENS4_13SM90_TMA_LOADES1F_NS4_39AutoVectorizingCopyWithAssumedAlignmentILi128EEENS4_14SM90_TMA_STOREES1F_S23_S23_EEEvvEEEEvNT_6ParamsE)
        .other          _ZN7cutlass13device_kernelINS_4gemm6kernel13GemmUniversalIN4cute5tupleIJiiiiEEENS1_10collective13CollectiveMmaINS1_35MainloopSm100TmaUmmaWarpSpecializedILi16ELi2ELi4ENS5_IJNS4_1CILi2EEENSA_ILi1EEESC_EEEEENS5_IJNSA_ILi256EEENSA_ILi128EEENSA_ILi64EEEEEENS_12float_e4m3_tENS5_IJlSC_lEEESJ_SK_NS4_8TiledMMAINS4_8MMA_AtomIJNS4_10MMA_TraitsINS4_25SM100_MMA_F8F6F4_2x1SM_SSEJSJ_SJ_fSF_SG_NS4_17integral_constantINS4_4UMMA5MajorELSR_0EEESS_NSP_INSQ_7ScaleInELST_0EEESU_EEEEEENS4_6LayoutINS5_IJSC_SC_SC_EEENS5_IJNSA_ILi0EEESZ_SZ_EEEEENS5_IJNS4_10UnderscoreES12_S12_EEEEENS4_18SM100_TMA_2SM_LOADENS4_14ComposedLayoutINS4_7SwizzleILi2ELi4ELi3EEENS4_18smem_ptr_flag_bitsILi8EEENSX_INS5_IJNSA_ILi8EEESH_EEENS5_IJSH_SC_EEEEEEEvNS4_8identityES15_S1F_vS1G_EENS_8epilogue10collective18CollectiveEpilogueINS1I_23Sm100TmaWarpSpecializedILi2ELi2ELi64ELb0ELb0EEEJNS5_IJSG_SG_SH_EEENS5_IJNSX_ISG_SC_EENSX_ISH_SC_EEEEESJ_SK_SJ_SK_NS1I_6fusion15FusionCallbacksIS1M_NS1R_17LinearCombinationISJ_fSJ_fLNS_15FloatRoundStyleE2EEES1N_S1Q_JEEENS4_5SM1004TMEM4LOAD26SM100_TMEM_LOAD_32dp32b64xENS4_13SM90_TMA_LOADES1F_NS4_39AutoVectorizingCopyWithAssumedAlignmentILi128EEENS4_14SM90_TMA_STOREES1F_S23_S23_EEEvvEEEEvNT_6ParamsE,@"STO_CUDA_ENTRY STV_DEFAULT"
_ZN7cutlass13device_kernelINS_4gemm6kernel13GemmUniversalIN4cute5tupleIJiiiiEEENS1_10collective13CollectiveMmaINS1_35MainloopSm100TmaUmmaWarpSpecializedILi16ELi2ELi4ENS5_IJNS4_1CILi2EEENSA_ILi1EEESC_EEEEENS5_IJNSA_ILi256EEENSA_ILi128EEENSA_ILi64EEEEEENS_12float_e4m3_tENS5_IJlSC_lEEESJ_SK_NS4_8TiledMMAINS4_8MMA_AtomIJNS4_10MMA_TraitsINS4_25SM100_MMA_F8F6F4_2x1SM_SSEJSJ_SJ_fSF_SG_NS4_17integral_constantINS4_4UMMA5MajorELSR_0EEESS_NSP_INSQ_7ScaleInELST_0EEESU_EEEEEENS4_6LayoutINS5_IJSC_SC_SC_EEENS5_IJNSA_ILi0EEESZ_SZ_EEEEENS5_IJNS4_10UnderscoreES12_S12_EEEEENS4_18SM100_TMA_2SM_LOADENS4_14ComposedLayoutINS4_7SwizzleILi2ELi4ELi3EEENS4_18smem_ptr_flag_bitsILi8EEENSX_INS5_IJNSA_ILi8EEESH_EEENS5_IJSH_SC_EEEEEEEvNS4_8identityES15_S1F_vS1G_EENS_8epilogue10collective18CollectiveEpilogueINS1I_23Sm100TmaWarpSpecializedILi2ELi2ELi64ELb0ELb0EEEJNS5_IJSG_SG_SH_EEENS5_IJNSX_ISG_SC_EENSX_ISH_SC_EEEEESJ_SK_SJ_SK_NS1I_6fusion15FusionCallbacksIS1M_NS1R_17LinearCombinationISJ_fSJ_fLNS_15FloatRoundStyleE2EEES1N_S1Q_JEEENS4_5SM1004TMEM4LOAD26SM100_TMEM_LOAD_32dp32b64xENS4_13SM90_TMA_LOADES1F_NS4_39AutoVectorizingCopyWithAssumedAlignmentILi128EEENS4_14SM90_TMA_STOREES1F_S23_S23_EEEvvEEEEvNT_6ParamsE:
[----:B------:R-:W1:Y:S01]  /*0000*/  LDC R1, c[0x0][0x37c] ;  /* 0x0000df00ff017b82 */ /* 0x000e620000000800 */
[----:B------:R-:W2:Y:S01]  /*0010*/  S2R R189, SR_TID.X ;  /* 0x0000000000bd7919 */ /* 0x000ea20000002100 */
[----:B------:R-:W3:Y:S06]  /*0020*/  LDCU.64 UR6, c[0x0][0x890] ;  /* 0x00011200ff0677ac */ /* 0x000eec0008000a00 */
[----:B------:R-:W4:Y:S01]  /*0030*/  S2UR UR37, SR_CgaCtaId ;  /* 0x00000000002579c3 */ /* 0x000f220000008800 */
[----:B------:R-:W-:Y:S02]  /*0040*/  PRMT R171, RZ, 0x7610, R171 ;  /* 0x00007610ffab7816 */ /* 0x000fe400000000ab */
[----:B------:R-:W-:Y:S01]  /*0050*/  ELECT P1, URZ, PT ;  /* 0x0000000000ff782f */ /* 0x000fe20003820000 */
[----:B------:R-:W1:Y:S01]  /*0060*/  LDCU.64 UR46, c[0x0][0x358] ;  /* 0x00006b00ff2e77ac */ /* 0x000e620008000a00 */
[----:B---3--:R-:W-:-:S04]  /*0070*/  UISETP.NE.U32.AND UP0, UPT, UR6, URZ, UPT ;  /* 0x000000ff0600728c */ /* 0x008fc8000bf05070 */
[----:B------:R-:W-:Y:S02]  /*0080*/  UISETP.NE.AND.EX UP0, UPT, UR7, URZ, UPT, UP0 ;  /* 0x000000ff0700728c */ /* 0x000fe4000bf05300 */
[----:B----4-:R-:W-:Y:S02]  /*0090*/  ULOP3.LUT UR5, UR37, 0x1, URZ, 0xc0, !UPT ;  /* 0x0000000125057892 */ /* 0x010fe4000f8ec0ff */
[----:B------:R-:W-:Y:S01]  /*00a0*/  ULOP3.LUT UR4, UR37, 0x1, URZ, 0x3c, !UPT ;  /* 0x0000000125047892 */ /* 0x000fe2000f8e3cff */
[----:B--2---:R-:W-:-:S05]  /*00b0*/  SHF.R.U32.HI R173, RZ, 0x5, R189 ;  /* 0x00000005ffad7819 */ /* 0x004fca00000116bd */
[----:B------:R-:W2:Y:S02]  /*00c0*/  SHFL.IDX PT, R0, R173, RZ, 0x1f ;  /* 0x00001fffad007589 */ /* 0x000ea400000e0000 */
[----:B--2---:R-:W-:Y:S01]  /*00d0*/  R2UR UR10, R0 ;  /* 0x00000000000a72ca */ /* 0x004fe200000e0000 */
[----:B-1----:R-:W-:-:S14]  /*00e0*/  BRA.U UP0, `(.L_x_0) ;  /* 0x00000001002c7547 */ /* 0x002fdc000b800000 */
[----:B------:R-:W1:Y:S02]  /*00f0*/  LDCU.64 UR8, c[0x0][0x888] ;  /* 0x00011100ff0877ac */ /* 0x000e640008000a00 */
[----:B-1----:R-:W-:-:S04]  /*0100*/  UISETP.NE.U32.AND UP0, UPT, UR8, URZ, UPT ;  /* 0x000000ff0800728c */ /* 0x002fc8000bf05070 */
[----:B------:R-:W-:-:S09]  /*0110*/  UISETP.NE.AND.EX UP0, UPT, UR9, URZ, UPT, UP0 ;  /* 0x000000ff0900728c */ /* 0x000fd2000bf05300 */
[----:B------:R-:W-:Y:S05]  /*0120*/  BRA.U !UP0, `(.L_x_1) ;  /* 0x0000000108107547 */ /* 0x000fea000b800000 */
[----:B------:R-:W1:Y:S02]  /*0130*/  LDC.64 R2, c[0x0][0x888] ;  /* 0x00022200ff027b82 */ /* 0x000e640000000a00 */
[----:B-1----:R1:W5:Y:S01]  /*0140*/  LDG.E R81, desc[UR46][R2.64] ;  /* 0x0000002e02517981 */ /* 0x002362000c1e1900 */
[----:B------:R-:W-:Y:S01]  /*0150*/  HFMA2 R171, -RZ, RZ, 0, 5.9604644775390625e-08 ;  /* 0x00000001ffab7431 */ /* 0x000fe200000001ff */
[----:B------:R-:W-:Y:S05]  /*0160*/  BRA `(.L_x_0) ;  /* 0x00000000000c7947 */ /* 0x000fea0003800000 */
.L_x_1:
[----:B------:R-:W1:Y:S01]  /*0170*/  LDCU UR8, c[0x0][0x880] ;  /* 0x00011000ff0877ac */ /* 0x000e620008000800 */
[----:B------:R-:W-:Y:S01]  /*0180*/  HFMA2 R171, -RZ, RZ, 0, 5.9604644775390625e-08 ;  /* 0x00000001ffab7431 */ /* 0x000fe200000001ff */
[----:B-1----:R-:W-:-:S07]  /*0190*/  MOV R81, UR8 ;  /* 0x0000000800517c02 */ /* 0x002fce0008000f00 */
.L_x_0:
[----:B------:R-:W2:Y:S02]  /*01a0*/  LDCU.64 UR8, c[0x0][0x8b0] ;  /* 0x00011600ff0877ac */ /* 0x000ea40008000a00 */
[----:B--2---:R-:W-:-:S04]  /*01b0*/  UISETP.NE.U32.AND UP0, UPT, UR8, URZ, UPT ;  /* 0x000000ff0800728c */ /* 0x004fc8000bf05070 */
[----:B------:R-:W-:-:S09]  /*01c0*/  UISETP.NE.AND.EX UP0, UPT, UR9, URZ, UPT, UP0 ;  /* 0x000000ff0900728c */ /* 0x000fd2000bf05300 */
[----:B------:R-:W-:Y:S05]  /*01d0*/  BRA.U UP0, `(.L_x_2) ;  /* 0x0000000100247547 */ /* 0x000fea000b800000 */
[----:B------:R-:W2:Y:S02]  /*01e0*/  LDCU.64 UR8, c[0x0][0x8a8] ;  /* 0x00011500ff0877ac */ /* 0x000ea40008000a00 */
[----:B--2---:R-:W-:-:S04]  /*01f0*/  UISETP.NE.U32.AND UP0, UPT, UR8, URZ, UPT ;  /* 0x000000ff0800728c */ /* 0x004fc8000bf05070 */
[----:B------:R-:W-:-:S09]  /*0200*/  UISETP.NE.AND.EX UP0, UPT, UR9, URZ, UPT, UP0 ;  /* 0x000000ff0900728c */ /* 0x000fd2000bf05300 */
[----:B------:R-:W-:Y:S05]  /*0210*/  BRA.U !UP0, `(.L_x_3) ;  /* 0x00000001080c7547 */ /* 0x000fea000b800000 */
[----:B------:R-:W2:Y:S02]  /*0220*/  LDC.64 R78, c[0x0][0x8a8] ;  /* 0x00022a00ff4e7b82 */ /* 0x000ea40000000a00 */
[----:B--2---:R2:W5:Y:S01]  /*0230*/  LDG.E R78, desc[UR46][R78.64] ;  /* 0x0000002e4e4e7981 */ /* 0x004562000c1e1900 */
[----:B------:R-:W-:Y:S05]  /*0240*/  BRA `(.L_x_2) ;  /* 0x0000000000087947 */ /* 0x000fea0003800000 */
.L_x_3:
[----:B------:R-:W2:Y:S02]  /*0250*/  LDCU UR8, c[0x0][0x8a0] ;  /* 0x00011400ff0877ac */ /* 0x000ea40008000800 */
[----:B--2---:R-:W-:Y:S02]  /*0260*/  MOV R78, UR8 ;  /* 0x00000008004e7c02 */ /* 0x004fe40008000f00 */
.L_x_2:
[----:B------:R-:W-:Y:S01]  /*0270*/  IMAD.U32 R0, RZ, RZ, UR10 ;  /* 0x0000000aff007e24 */ /* 0x000fe2000f8e00ff */
[----:B------:R-:W-:Y:S04]  /*0280*/  BSSY.RECONVERGENT B0, `(.L_x_4) ;  /* 0x000000c000007945 */ /* 0x000fe80003800200 */
[C---:B------:R-:W-:Y:S02]  /*0290*/  ISETP.NE.OR P2, PT, R0.reuse, 0x1, !P1 ;  /* 0x000000010000780c */ /* 0x040fe40004f45670 */
[----:B------:R-:W-:-:S11]  /*02a0*/  ISETP.NE.OR P0, PT, R0, 0x3, !P1 ;  /* 0x000000030000780c */ /* 0x000fd60004f05670 */
[----:B------:R-:W-:Y:S05]  /*02b0*/  @P2 BRA `(.L_x_5) ;  /* 0x0000000000202947 */ /* 0x000fea0003800000 */
[----:B------:R-:W3:Y:S02]  /*02c0*/  LDCU.64 UR8, c[0x0][0x348] ;  /* 0x00006900ff0877ac */ /* 0x000ee40008000a00 */
[----:B---3--:R-:W-:Y:S02]  /*02d0*/  UIADD3 UR12, UP1, UPT, UR8, 0x80, URZ ;  /* 0x00000080080c7890 */ /* 0x008fe4000ff3e0ff */
[----:B------:R-:W-:Y:S02]  /*02e0*/  UIADD3 UR8, UP0, UPT, UR8, 0x180, URZ ;  /* 0x0000018008087890 */ /* 0x000fe4000ff1e0ff */
[----:B------:R-:W-:Y:S02]  /*02f0*/  UIADD3.X UR13, UPT, UPT, URZ, UR9, URZ, UP1, !UPT ;  /* 0x00000009ff0d7290 */ /* 0x000fe40008ffe4ff */
[----:B------:R-:W-:-:S07]  /*0300*/  UIADD3.X UR9, UPT, UPT, URZ, UR9, URZ, UP0, !UPT ;  /* 0x00000009ff097290 */ /* 0x000fce00087fe4ff */
[----:B------:R3:W-:Y:S02]  /*0310*/  UTMACCTL.PF [UR12] ;  /* 0x000000000c0079b9 */ /* 0x0007e40008040000 */
[----:B------:R3:W-:Y:S02]  /*0320*/  UTMACCTL.PF [UR8] ;  /* 0x00000000080079b9 */ /* 0x0007e40008040000 */
[----:B---3--:R-:W-:Y:S01]  /*0330*/  NOP ;  /* 0x0000000000007918 */ /* 0x008fe20000000000 */
.L_x_5:
[----:B------:R-:W-:Y:S05]  /*0340*/  BSYNC.RECONVERGENT B0 ;  /* 0x0000000000007941 */ /* 0x000fea0003800200 */
.L_x_4:
[----:B------:R-:W-:Y:S04]  /*0350*/  BSSY.RECONVERGENT B0, `(.L_x_6) ;  /* 0x000000a000007945 */ /* 0x000fe80003800200 */
        /* <DEDUP_REMOVED lines=9> */
.L_x_7:
[----:B------:R-:W-:Y:S05]  /*03f0*/  BSYNC.RECONVERGENT B0 ;  /* 0x0000000000007941 */ /* 0x000fea0003800200 */
.L_x_6:
[----:B------:R-:W3:Y:S01]  /*0400*/  LDCU.64 UR8, c[0x0][0x888] ;  /* 0x00011100ff0877ac */ /* 0x000ee20008000a00 */
[----:B------:R-:W-:Y:S02]  /*0410*/  UISETP.EQ.U32.AND UP1, UPT, UR6, URZ, UPT ;  /* 0x000000ff0600728c */ /* 0x000fe4000bf22070 */
[----:B------:R-:W-:Y:S02]  /*0420*/  UPLOP3.LUT UP5, UPT, UPT, UPT, UPT, 0x80, 0x8 ;  /* 0x000000000008789c */ /* 0x000fe40003faf070 */
[----:B---3--:R-:W-:-:S04]  /*0430*/  UISETP.NE.U32.AND UP0, UPT, UR8, URZ, UPT ;  /* 0x000000ff0800728c */ /* 0x008fc8000bf05070 */
[----:B------:R-:W-:-:S04]  /*0440*/  UISETP.NE.AND.EX UP0, UPT, UR9, URZ, UPT, UP0 ;  /* 0x000000ff0900728c */ /* 0x000fc8000bf05300 */
[----:B------:R-:W-:-:S04]  /*0450*/  UISETP.EQ.OR.EX UP2, UPT, UR7, URZ, !UP0, UP1 ;  /* 0x000000ff0700728c */ /* 0x000fc8000c742710 */
[----:B------:R-:W-:-:S05]  /*0460*/  UP2UR UR50, UPR, URZ, 0x4 ;  /* 0x00000004ff327883 */ /* 0x000fca0008000000 */
[----:B------:R-:W-:Y:S07]  /*0470*/  BRA.U !UP2, `(.L_x_8) ;  /* 0x000000010a207547 */ /* 0x000fee000b800000 */
[----:B------:R-:W-:Y:S01]  /*0480*/  UISETP.NE.U32.AND UP2, UPT, UR6, URZ, UPT ;  /* 0x000000ff0600728c */ /* 0x000fe2000bf45070 */
[----:B-----5:R-:W-:Y:S01]  /*0490*/  FSETP.NEU.AND P0, PT, R81, RZ, PT ;  /* 0x000000ff5100720b */ /* 0x020fe20003f0d000 */
[----:B------:R-:W-:Y:S02]  /*04a0*/  USEL UR6, URZ, 0xffffffff, UP0 ;  /* 0xffffffffff067887 */ /* 0x000fe40008000000 */
[----:B------:R-:W-:-:S10]  /*04b0*/  UISETP.NE.AND.EX UP2, UPT, UR7, URZ, UPT, UP2 ;  /* 0x000000ff0700728c */ /* 0x000fd4000bf45320 */
[----:B------:R-:W-:Y:S01]  /*04c0*/  VOTEU.ANY UP1, P0 ;  /* 0x0000000000ff7886 */ /* 0x000fe20000020100 */
[----:B------:R-:W-:-:S04]  /*04d0*/  @!UP2 USEL UR6, URZ, 0xffffffff, UP1 ;  /* 0xffffffffff06a887 */ /* 0x000fc80008800000 */
[----:B------:R-:W-:-:S04]  /*04e0*/  ULOP3.LUT UR6, UR6, 0x1, URZ, 0xc0, !UPT ;  /* 0x0000000106067892 */ /* 0x000fc8000f8ec0ff */
[----:B------:R-:W-:-:S11]  /*04f0*/  UISETP.NE.U32.AND UP5, UPT, UR6, 0x1, UPT ;  /* 0x000000010600788c */ /* 0x000fd6000bfa5070 */
.L_x_8:
[----:B------:R-:W3:Y:S01]  /*0500*/  SHFL.IDX PT, R0, R173, RZ, 0x1f ;  /* 0x00001fffad007589 */ /* 0x000ee200000e0000 */
[----:B------:R-:W-:-:S04]  /*0510*/  UISETP.NE.AND UP1, UPT, UR10, 0x2, UPT ;  /* 0x000000020a00788c */ /* 0x000fc8000bf25270 */
[----:B------:R-:W-:Y:S02]  /*0520*/  UISETP.EQ.AND UP2, UPT, UR5, URZ, !UP1 ;  /* 0x000000ff0500728c */ /* 0x000fe4000cf42270 */
[----:B------:R-:W-:-:S04]  /*0530*/  USEL UR7, URZ, 0x1, UP1 ;  /* 0x00000001ff077887 */ /* 0x000fc80008800000 */
[----:B------:R-:W-:Y:S02]  /*0540*/  PLOP3.LUT P5, PT, P1, PT, UP2, 0x80, 0x8 ;  /* 0x000000000008781c */ /* 0x000fe40000faf028 */
[----:B---3--:R-:W-:-:S13]  /*0550*/  ISETP.NE.AND P0, PT, R0, RZ, PT ;  /* 0x000000ff0000720c */ /* 0x008fda0003f05270 */
[----:B------:R-:W-:Y:S05]  /*0560*/  @P0 BRA `(.L_x_9) ;  /* 0x0000000000b00947 */ /* 0x000fea0003800000 */
[----:B------:R-:W-:Y:S01]  /*0570*/  ELECT P0, URZ, PT ;  /* 0x0000000000ff782f */ /* 0x000fe20003800000 */
[----:B------:R-:W-:-:S12]  /*0580*/  BSSY.RECONVERGENT B0, `(.L_x_9) ;  /* 0x000002a000007945 */ /* 0x000fd80003800200 */
[----:B------:R-:W-:Y:S05]  /*0590*/  @!P0 BRA `(.L_x_10) ;  /* 0x0000000000a08947 */ /* 0x000fea0003800000 */
[----:B------:R-:W-:Y:S01]  /*05a0*/  UMOV UR8, 0x400 ;  /* 0x0000040000087882 */ /* 0x000fe20000000000 */
[----:B------:R-:W-:Y:S01]  /*05b0*/  UMOV UR6, 0x1 ;  /* 0x0000000100067882 */ /* 0x000fe20000000000 */
[----:B------:R-:W-:Y:S02]  /*05c0*/  ULEA UR8, UR37, UR8, 0x18 ;  /* 0x0000000825087291 */ /* 0x000fe4000f8ec0ff */
[----:B------:R-:W-:-:S04]  /*05d0*/  UIADD3 UR12, UPT, UPT, -UR6, 0x100000, URZ ;  /* 0x00100000060c7890 */ /* 0x000fc8000fffe1ff */
[----:B------:R-:W-:Y:S02]  /*05e0*/  USHF.L.U32 UR13, UR12, 0xb, URZ ;  /* 0x0000000b0c0d7899 */ /* 0x000fe400080006ff */
[----:B------:R-:W-:Y:S01]  /*05f0*/  USHF.L.U32 UR12, UR12, 0x1, URZ ;  /* 0x000000010c0c7899 */ /* 0x000fe200080006ff */
[----:B------:R-:W3:Y:S11]  /*0600*/  FENCE.VIEW.ASYNC.S ;  /* 0x00000000000073c6 */ /* 0x000ef60000000000 */
[----:B---3--:R3:W4:Y:S01]  /*0610*/  SYNCS.EXCH.64 URZ, [UR8], UR12 ;  /* 0x0000000c08ff75b2 */ /* 0x0087220008000100 */
[----:B------:R3:W1:Y:S01]  /*0620*/  SYNCS.EXCH.64 URZ, [UR8+0x80], UR12 ;  /* 0x0000800c08ff75b2 */ /* 0x0006620008000100 */
        /* <DEDUP_REMOVED lines=29> */
[----:B------:R3:W1:Y:S02]  /*0800*/  SYNCS.EXCH.64 URZ, [UR8+0xf8], UR12 ;  /* 0x0000f80c08ff75b2 */ /* 0x0006640008000100 */
[----:B---34-:R-:W-:Y:S01]  /*0810*/  NOP ;  /* 0x0000000000007918 */ /* 0x018fe20000000000 */
.L_x_10:
[----:B------:R-:W-:Y:S05]  /*0820*/  BSYNC.RECONVERGENT B0 ;  /* 0x0000000000007941 */ /* 0x000fea0003800200 */
.L_x_9:
[----:B------:R-:W3:Y:S01]  /*0830*/  SHFL.IDX PT, R0, R173, RZ, 0x1f ;  /* 0x00001fffad007589 */ /* 0x000ee200000e0000 */
[----:B------:R-:W-:Y:S01]  /*0840*/  NOP ;  /* 0x0000000000007918 */ /* 0x000fe20000000000 */
[----:B---3--:R-:W-:-:S13]  /*0850*/  ISETP.NE.AND P0, PT, R0, 0x1, PT ;  /* 0x000000010000780c */ /* 0x008fda0003f05270 */
[----:B------:R-:W-:Y:S05]  /*0860*/  @P0 BRA `(.L_x_11) ;  /* 0x0000000000440947 */ /* 0x000fea0003800000 */
[----:B------:R-:W-:Y:S01]  /*0870*/  UMOV UR9, 0x400 ;  /* 0x0000040000097882 */ /* 0x000fe20000000000 */
[----:B------:R-:W-:Y:S01]  /*0880*/  UMOV UR8, 0x20 ;  /* 0x0000002000087882 */ /* 0x000fe20000000000 */
[----:B------:R-:W-:Y:S01]  /*0890*/  UMOV UR6, 0x80 ;  /* 0x0000008000067882 */ /* 0x000fe20000000000 */
[----:B------:R-:W-:Y:S02]  /*08a0*/  ULEA UR9, UR37, UR9, 0x18 ;  /* 0x0000000925097291 */ /* 0x000fe4000f8ec0ff */
[----:B------:R-:W-:-:S04]  /*08b0*/  UIADD3 UR12, UPT, UPT, -UR8, 0x100000, URZ ;  /* 0x00100000080c7890 */ /* 0x000fc8000fffe1ff */
[----:B------:R-:W-:Y:S02]  /*08c0*/  USHF.L.U32 UR13, UR12, 0xb, URZ ;  /* 0x0000000b0c0d7899 */ /* 0x000fe400080006ff */
[----:B------:R-:W-:Y:S02]  /*08d0*/  USHF.L.U32 UR12, UR12, 0x1, URZ ;  /* 0x000000010c0c7899 */ /* 0x000fe400080006ff */
[----:B------:R-:W-:-:S04]  /*08e0*/  UIADD3 UR14, UPT, UPT, -UR6, 0x100000, URZ ;  /* 0x00100000060e7890 */ /* 0x000fc8000fffe1ff */
[----:B------:R-:W-:Y:S02]  /*08f0*/  USHF.L.U32 UR15, UR14, 0xb, URZ ;  /* 0x0000000b0e0f7899 */ /* 0x000fe400080006ff */
[----:B------:R-:W-:Y:S01]  /*0900*/  USHF.L.U32 UR14, UR14, 0x1, URZ ;  /* 0x000000010e0e7899 */ /* 0x000fe200080006ff */
[----:B------:R-:W-:Y:S01]  /*0910*/  ELECT P0, URZ, PT ;  /* 0x0000000000ff782f */ /* 0x000fe20003800000 */
[----:B------:R-:W3:Y:S02]  /*0920*/  FENCE.VIEW.ASYNC.S ;  /* 0x00000000000073c6 */ /* 0x000ee40000000000 */
[----:B---3--:R3:W4:Y:S08]  /*0930*/  SYNCS.EXCH.64 URZ, [UR9+0x100], UR12 ;  /* 0x0001000c09ff75b2 */ /* 0x0087300008000100 */
[----:B------:R3:W1:Y:S01]  /*0940*/  SYNCS.EXCH.64 URZ, [UR9+0x110], UR14 ;  /* 0x0001100e09ff75b2 */ /* 0x0006620008000100 */
[----:B------:R3:W1:Y:S01]  /*0950*/  SYNCS.EXCH.64 URZ, [UR9+0x108], UR12 ;  /* 0x0001080c09ff75b2 */ /* 0x0006620008000100 */
[----:B------:R3:W1:Y:S01]  /*0960*/  SYNCS.EXCH.64 URZ, [UR9+0x118], UR14 ;  /* 0x0001180e09ff75b2 */ /* 0x0006620008000100 */
[----:B------:R-:W-:Y:S01]  /*0970*/  NOP ;  /* 0x0000000000007918 */ /* 0x000fe20000000000 */
.L_x_11:
[----:B------:R-:W2:Y:S01]  /*0980*/  SHFL.IDX PT, R0, R173, RZ, 0x1f ;  /* 0x00001fffad007589 */ /* 0x000ea200000e0000 */
[----:B------:R-:W-:Y:S01]  /*0990*/  NOP ;  /* 0x0000000000007918 */ /* 0x000fe20000000000 */
[----:B--2---:R-:W-:-:S13]  /*09a0*/  ISETP.NE.AND P0, PT, R0, 0x3, PT ;  /* 0x000000030000780c */ /* 0x004fda0003f05270 */
[----:B------:R-:W-:Y:S05]  /*09b0*/  @P0 BRA `(.L_x_12) ;  /* 0x00000000002c0947 */ /* 0x000fea0003800000 */
[----:B------:R-:W-:Y:S01]  /*09c0*/  UMOV UR8, 0x400 ;  /* 0x0000040000087882 */ /* 0x000fe20000000000 */
[----:B------:R-:W-:Y:S01]  /*09d0*/  UMOV UR6, 0x20 ;  /* 0x0000002000067882 */ /* 0x000fe20000000000 */
[----:B------:R-:W-:Y:S02]  /*09e0*/  ULEA UR8, UR37, UR8, 0x18 ;  /* 0x0000000825087291 */ /* 0x000fe4000f8ec0ff */
[----:B---3--:R-:W-:-:S04]  /*09f0*/  UIADD3 UR12, UPT, UPT, -UR6, 0x100000, URZ ;  /* 0x00100000060c7890 */ /* 0x008fc8000fffe1ff */
[----:B------:R-:W-:Y:S02]  /*0a00*/  USHF.L.U32 UR13, UR12, 0xb, URZ ;  /* 0x0000000b0c0d7899 */ /* 0x000fe400080006ff */
[----:B------:R-:W-:Y:S01]  /*0a10*/  USHF.L.U32 UR12, UR12, 0x1, URZ ;  /* 0x000000010c0c7899 */ /* 0x000fe200080006ff */
[----:B------:R-:W-:Y:S01]  /*0a20*/  ELECT P0, URZ, PT ;  /* 0x0000000000ff782f */ /* 0x000fe20003800000 */
[----:B------:R-:W2:Y:S10]  /*0a30*/  FENCE.VIEW.ASYNC.S ;  /* 0x00000000000073c6 */ /* 0x000eb40000000000 */
[----:B--2---:R2:W3:Y:S01]  /*0a40*/  SYNCS.EXCH.64 URZ, [UR8+0x120], UR12 ;  /* 0x0001200c08ff75b2 */ /* 0x0044e20008000100 */
[----:B------:R2:W1:Y:S01]  /*0a50*/  SYNCS.EXCH.64 URZ, [UR8+0x128], UR12 ;  /* 0x0001280c08ff75b2 */ /* 0x0004620008000100 */
[----:B------:R-:W-:Y:S01]  /*0a60*/  NOP ;  /* 0x0000000000007918 */ /* 0x000fe20000000000 */
.L_x_12:
[----:B------:R-:W4:Y:S01]  /*0a70*/  SHFL.IDX PT, R0, R173, RZ, 0x1f ;  /* 0x00001fffad007589 */ /* 0x000f2200000e0000 */
[----:B------:R-:W-:Y:S01]  /*0a80*/  NOP ;  /* 0x0000000000007918 */ /* 0x000fe20000000000 */
[----:B----4-:R-:W-:-:S13]  /*0a90*/  ISETP.NE.AND P0, PT, R0, 0x4, PT ;  /* 0x000000040000780c */ /* 0x010fda0003f05270 */
[----:B------:R-:W-:Y:S05]  /*0aa0*/  @P0 BRA `(.L_x_13) ;  /* 0x0000000000480947 */ /* 0x000fea0003800000 */
[----:B---3--:R-:W-:Y:S01]  /*0ab0*/  UMOV UR9, 0x1e0 ;  /* 0x000001e000097882 */ /* 0x008fe20000000000 */
[----:B--2---:R-:W-:Y:S01]  /*0ac0*/  UMOV UR8, 0x400 ;  /* 0x0000040000087882 */ /* 0x004fe20000000000 */
[----:B------:R-:W-:Y:S01]  /*0ad0*/  USEL UR9, UR9, 0x1a0, UP5 ;  /* 0x000001a009097887 */ /* 0x000fe2000a800000 */
        /* <DEDUP_REMOVED lines=9> */
[----:B------:R-:W2:Y:S02]  /*0b70*/  FENCE.VIEW.ASYNC.S ;  /* 0x00000000000073c6 */ /* 0x000ea40000000000 */
[----:B--2---:R4:W2:Y:S08]  /*0b80*/  SYNCS.EXCH.64 URZ, [UR8+0x130], UR12 ;  /* 0x0001300c08ff75b2 */ /* 0x0048b00008000100 */
[----:B------:R4:W3:Y:S01]  /*0b90*/  SYNCS.EXCH.64 URZ, [UR8+0x140], UR14 ;  /* 0x0001400e08ff75b2 */ /* 0x0008e20008000100 */
[----:B------:R4:W1:Y:S01]  /*0ba0*/  SYNCS.EXCH.64 URZ, [UR8+0x138], UR12 ;  /* 0x0001380c08ff75b2 */ /* 0x0008620008000100 */
[----:B------:R4:W1:Y:S02]  /*0bb0*/  SYNCS.EXCH.64 URZ, [UR8+0x148], UR14 ;  /* 0x0001480e08ff75b2 */ /* 0x0008640008000100 */
[----:B----4-:R-:W-:Y:S01]  /*0bc0*/  NOP ;  /* 0x0000000000007918 */ /* 0x010fe20000000000 */
.L_x_13:
[----:B------:R-:W4:Y:S01]  /*0bd0*/  SHFL.IDX PT, R0, R173, RZ, 0x1f ;  /* 0x00001fffad007589 */ /* 0x000f2200000e0000 */
[----:B------:R-:W-:Y:S01]  /*0be0*/  NOP ;  /* 0x0000000000007918 */ /* 0x000fe20000000000 */
[----:B----4-:R-:W-:-:S13]  /*0bf0*/  ISETP.NE.AND P0, PT, R0, 0x5, PT ;  /* 0x000000050000780c */ /* 0x010fda0003f05270 */
[----:B------:R-:W-:Y:S05]  /*0c00*/  @P0 BRA `(.L_x_14) ;  /* 0x0000000000540947 */ /* 0x000fea0003800000 */
[----:B---3--:R-:W-:Y:S01]  /*0c10*/  UMOV UR9, 0x400 ;  /* 0x0000040000097882 */ /* 0x008fe20000000000 */
[----:B--2---:R-:W-:Y:S01]  /*0c20*/  UMOV UR8, 0x1 ;  /* 0x0000000100087882 */ /* 0x004fe20000000000 */
        /* <DEDUP_REMOVED lines=13> */
[----:B------:R4:W1:Y:S01]  /*0d00*/  SYNCS.EXCH.64 URZ, [UR9+0x178], UR14 ;  /* 0x0001780e09ff75b2 */ /* 0x0008620008000100 */
[----:B------:R4:W1:Y:S01]  /*0d10*/  SYNCS.EXCH.64 URZ, [UR9+0x160], UR12 ;  /* 0x0001600c09ff75b2 */ /* 0x0008620008000100 */
[----:B------:R4:W1:Y:S01]  /*0d20*/  SYNCS.EXCH.64 URZ, [UR9+0x180], UR14 ;  /* 0x0001800e09ff75b2 */ /* 0x0008620008000100 */
[----:B------:R4:W1:Y:S01]  /*0d30*/  SYNCS.EXCH.64 URZ, [UR9+0x168], UR12 ;  /* 0x0001680c09ff75b2 */ /* 0x0008620008000100 */
[----:B------:R4:W1:Y:S02]  /*0d40*/  SYNCS.EXCH.64 URZ, [UR9+0x188], UR14 ;  /* 0x0001880e09ff75b2 */ /* 0x0008640008000100 */
[----:B----4-:R-:W-:Y:S01]  /*0d50*/  NOP ;  /* 0x0000000000007918 */ /* 0x010fe20000000000 */
.L_x_14:
[----:B------:R-:W4:Y:S01]  /*0d60*/  SHFL.IDX PT, R0, R173, RZ, 0x1f ;  /* 0x00001fffad007589 */ /* 0x000f2200000e0000 */
[----:B------:R-:W-:Y:S01]  /*0d70*/  ISETP.NE.OR P1, PT, RZ, UR10, !P1 ;  /* 0x0000000aff007c0c */ /* 0x000fe2000cf25670 */
[----:B------:R-:W-:Y:S01]  /*0d80*/  NOP ;  /* 0x0000000000007918 */ /* 0x000fe20000000000 */
[----:B----4-:R-:W-:-:S13]  /*0d90*/  ISETP.NE.AND P0, PT, R0, 0x3, PT ;  /* 0x000000030000780c */ /* 0x010fda0003f05270 */
[----:B------:R-:W-:Y:S05]  /*0da0*/  @P0 BRA `(.L_x_15) ;  /* 0x0000000000340947 */ /* 0x000fea0003800000 */
[----:B--2---:R-:W-:Y:S01]  /*0db0*/  UMOV UR8, 0x400 ;  /* 0x0000040000087882 */ /* 0x004fe20000000000 */
[----:B------:R-:W-:Y:S01]  /*0dc0*/  UMOV UR6, 0x20 ;  /* 0x0000002000067882 */ /* 0x000fe20000000000 */
[----:B------:R-:W-:Y:S02]  /*0dd0*/  ULEA UR8, UR37, UR8, 0x18 ;  /* 0x0000000825087291 */ /* 0x000fe4000f8ec0ff */
[----:B---3--:R-:W-:-:S04]  /*0de0*/  UIADD3 UR12, UPT, UPT, -UR6, 0x100000, URZ ;  /* 0x00100000060c7890 */ /* 0x008fc8000fffe1ff */
[----:B------:R-:W-:Y:S02]  /*0df0*/  USHF.L.U32 UR13, UR12, 0xb, URZ ;  /* 0x0000000b0c0d7899 */ /* 0x000fe400080006ff */
[----:B------:R-:W-:Y:S01]  /*0e00*/  USHF.L.U32 UR12, UR12, 0x1, URZ ;  /* 0x000000010c0c7899 */ /* 0x000fe200080006ff */
[----:B------:R-:W-:Y:S01]  /*0e10*/  ELECT P0, URZ, PT ;  /* 0x0000000000ff782f */ /* 0x000fe20003800000 */
[----:B------:R-:W2:Y:S10]  /*0e20*/  FENCE.VIEW.ASYNC.S ;  /* 0x00000000000073c6 */ /* 0x000eb40000000000 */
[----:B--2---:R4:W2:Y:S01]  /*0e30*/  SYNCS.EXCH.64 URZ, [UR8+0x190], UR12 ;  /* 0x0001900c08ff75b2 */ /* 0x0048a20008000100 */
[----:B------:R4:W3:Y:S01]  /*0e40*/  SYNCS.EXCH.64 URZ, [UR8+0x1a0], UR12 ;  /* 0x0001a00c08ff75b2 */ /* 0x0008e20008000100 */
[----:B------:R4:W1:Y:S01]  /*0e50*/  SYNCS.EXCH.64 URZ, [UR8+0x198], UR12 ;  /* 0x0001980c08ff75b2 */ /* 0x0008620008000100 */
[----:B------:R4:W1:Y:S02]  /*0e60*/  SYNCS.EXCH.64 URZ, [UR8+0x1a8], UR12 ;  /* 0x0001a80c08ff75b2 */ /* 0x0008640008000100 */
[----:B----4-:R-:W-:Y:S01]  /*0e70*/  NOP ;  /* 0x0000000000007918 */ /* 0x010fe20000000000 */
.L_x_15:
[----:B------:R-:W-:Y:S01]  /*0e80*/  VOTEU.ALL UP1, P1 ;  /* 0x0000000000ff7886 */ /* 0x000fe20000820000 */
[----:B--2---:R-:W2:Y:S01]  /*0e90*/  LDCU UR8, c[0x0][0x36c] ;  /* 0x00006d80ff0877ac */ /* 0x004ea20008000800 */
[----:B------:R-:W-:Y:S01]  /*0ea0*/  NOP ;  /* 0x0000000000007918 */ /* 0x000fe20000000000 */
[----:B------:R-:W-:Y:S01]  /*0eb0*/  LOP3.LUT R10, R189, 0x1f, RZ, 0xc0, !PT ;  /* 0x0000001fbd0a7812 */ /* 0x000fe200078ec0ff */
[----:B---3--:R-:W-:Y:S01]  /*0ec0*/  UMOV UR12, 0x20 ;  /* 0x00000020000c7882 */ /* 0x008fe20000000000 */
[----:B------:R-:W-:Y:S01]  /*0ed0*/  @!UP1 UMOV UR6, 0x400 ;  /* 0x0000040000069882 */ /* 0x000fe20000000000 */
[----:B------:R-:W-:-:S04]  /*0ee0*/  @!UP1 UIADD3 UR12, UPT, UPT, -UR12, 0x100000, URZ ;  /* 0x001000000c0c9890 */ /* 0x000fc8000fffe1ff */
[----:B------:R-:W-:Y:S02]  /*0ef0*/  @!UP1 USHF.L.U32 UR13, UR12, 0xb, URZ ;  /* 0x0000000b0c0d9899 */ /* 0x000fe400080006ff */
[----:B------:R-:W-:Y:S02]  /*0f00*/  @!UP1 USHF.L.U32 UR12, UR12, 0x1, URZ ;  /* 0x000000010c0c9899 */ /* 0x000fe400080006ff */
[----:B------:R-:W-:Y:S01]  /*0f10*/  @!UP1 ULEA UR6, UR37, UR6, 0x18 ;  /* 0x0000000625069291 */ /* 0x000fe2000f8ec0ff */
[----:B------:R-:W-:Y:S01]  /*0f20*/  VOTEU.ALL UP1, P1 ;  /* 0x0000000000ff7886 */ /* 0x000fe20000820000 */
[----:B------:R-:W-:Y:S01]  /*0f30*/  UISETP.NE.AND UP4, UPT, UR10, URZ, UPT ;  /* 0x000000ff0a00728c */ /* 0x000fe2000bf85270 */
[----:B------:R-:W3:Y:S09]  /*0f40*/  FENCE.VIEW.ASYNC.S ;  /* 0x00000000000073c6 */ /* 0x000ef20000000000 */
[----:B---3--:R3:W4:Y:S01]  /*0f50*/  @!UP1 SYNCS.EXCH.64 URZ, [UR6+0x1b0], UR12 ;  /* 0x0001b00c06ff95b2 */ /* 0x0087220008000100 */
[----:B--2---:R-:W-:-:S09]  /*0f60*/  UISETP.EQ.U32.AND UP1, UPT, UR8, 0x1, UPT ;  /* 0x000000010800788c */ /* 0x004fd2000bf22070 */
[----:B------:R-:W-:Y:S05]  /*0f70*/  BRA.U !UP1, `(.L_x_16) ;  /* 0x0000000109087547 */ /* 0x000fea000b800000 */
[----:B-1--4-:R-:W-:Y:S01]  /*0f80*/  UCGABAR_ARV ;  /* 0x00000000000079c7 */ /* 0x012fe20008000000 */
[----:B------:R-:W-:Y:S05]  /*0f90*/  BRA `(.L_x_17) ;  /* 0x0000000000047947 */ /* 0x000fea0003800000 */
.L_x_16:
[----:B-1--4-:R-:W-:Y:S01]  /*0fa0*/  NOP ;  /* 0x0000000000007918 */ /* 0x012fe20000000000 */
.L_x_17:
[----:B------:R-:W1:Y:S01]  /*0fb0*/  S2R R20, SR_CTAID.Y ;  /* 0x0000000000147919 */ /* 0x000e620000002600 */
[----:B------:R-:W-:-:S05]  /*0fc0*/  CS2R.32 R170, SR_CgaSize ;  /* 0x0000000000aa7805 */ /* 0x000fca0000008a00 */
[----:B------:R-:W-:-:S05]  /*0fd0*/  IMAD R170, R170, -0xa0, RZ ;  /* 0xffffff60aaaa7824 */ /* 0x000fca00078e02ff */
[----:B---3--:R-:W-:-:S14]  /*0fe0*/  R2UR UR6, R170 ;  /* 0x00000000aa0672ca */ /* 0x008fdc00000e0000 */
[----:B------:R-:W2:Y:S01]  /*0ff0*/  LDCU UR6, c[0x0][UR6+0x2b4] ;  /* 0x00005680060677ac */ /* 0x000ea20008000800 */
[----:B------:R-:W-:-:S05]  /*1000*/  CS2R.32 R0, SR_CgaSize ;  /* 0x0000000000007805 */ /* 0x000fca0000008a00 */
[----:B------:R-:W-:-:S06]  /*1010*/  IMAD R0, R0, -0xa0, RZ ;  /* 0xffffff6000007824 */ /* 0x000fcc00078e02ff */
[----:B------:R-:W3:Y:S01]  /*1020*/  LDC R0, c[0x0][R0+0x2a4] ;  /* 0x0000a90000007b82 */ /* 0x000ee20000000800 */
[----:B------:R-:W-:Y:S01]  /*1030*/  PRMT R8, RZ, 0x7610, R8 ;  /* 0x00007610ff087816 */ /* 0x000fe20000000008 */
[----:B------:R-:W4:Y:S01]  /*1040*/  S2R R11, SR_CTAID.X ;  /* 0x00000000000b7919 */ /* 0x000f220000002500 */
[----:B------:R-:W-:-:S05]  /*1050*/  CS2R.32 R170, SR_CgaSize ;  /* 0x0000000000aa7805 */ /* 0x000fca0000008a00 */
[----:B------:R-:W-:-:S05]  /*1060*/  IMAD R170, R170, -0xa0, RZ ;  /* 0xffffff60aaaa7824 */ /* 0x000fca00078e02ff */
[----:B------:R-:W-:-:S14]  /*1070*/  R2UR UR8, R170 ;  /* 0x00000000aa0872ca */ /* 0x000fdc00000e0000 */
[----:B------:R-:W3:Y:S01]  /*1080*/  LDCU UR8, c[0x0][UR8+0x2b0] ;  /* 0x00005600080877ac */ /* 0x000ee20008000800 */
[----:B------:R-:W-:Y:S01]  /*1090*/  UISETP.NE.AND UP2, UPT, UR10, 0x2, UPT ;  /* 0x000000020a00788c */ /* 0x000fe2000bf45270 */
[----:B------:R-:W2:Y:S01]  /*10a0*/  LDC R9, c[0x0][0xb24] ;  /* 0x0002c900ff097b82 */ /* 0x000ea20000000800 */
[----:B------:R-:W-:-:S05]  /*10b0*/  CS2R.32 R2, SR_CgaSize ;  /* 0x0000000000027805 */ /* 0x000fca0000008a00 */
[----:B------:R-:W-:-:S06]  /*10c0*/  IMAD R2, R2, -0xa0, RZ ;  /* 0xffffff6002027824 */ /* 0x000fcc00078e02ff */
[----:B------:R-:W3:Y:S08]  /*10d0*/  LDC R2, c[0x0][R2+0x2a0] ;  /* 0x0000a80002027b82 */ /* 0x000ef00000000800 */
[----:B------:R-:W3:Y:S01]  /*10e0*/  LDC R72, c[0x0][0xb24] ;  /* 0x0002c900ff487b82 */ /* 0x000ee20000000800 */
[----:B-1----:R-:W-:-:S07]  /*10f0*/  I2FP.F32.U32 R3, R20 ;  /* 0x0000001400037245 */ /* 0x002fce0000201000 */
[----:B------:R-:W1:Y:S01]  /*1100*/  S2UR UR36, SR_CTAID.Z ;  /* 0x00000000002479c3 */ /* 0x000e620000002700 */
[----:B--2---:R-:W-:Y:S01]  /*1110*/  ISETP.GE.AND P0, PT, R9, 0x1, PT ;  /* 0x000000010900780c */ /* 0x004fe20003f06270 */
[----:B----4-:R-:W-:Y:S01]  /*1120*/  IMAD.MOV.U32 R21, RZ, RZ, R11 ;  /* 0x000000ffff157224 */ /* 0x010fe200078e000b */
[----:B------:R-:W-:Y:S01]  /*1130*/  I2FP.F32.U32 R4, R11 ;  /* 0x0000000b00047245 */ /* 0x000fe20000201000 */
[----:B------:R-:W-:Y:S01]  /*1140*/  FMUL R3, R3, UR6 ;  /* 0x0000000603037c20 */ /* 0x000fe20008400000 */
[----:B------:R-:W2:Y:S03]  /*1150*/  LDCU UR6, c[0x0][0xb30] ;  /* 0x00016600ff0677ac */ /* 0x000ea60008000800 */
[----:B---3--:R-:W-:Y:S01]  /*1160*/  FMUL R4, R4, UR8 ;  /* 0x0000000804047c20 */ /* 0x008fe20008400000 */
[----:B------:R-:W3:Y:S08]  /*1170*/  F2I.U32.TRUNC.NTZ R147, R3 ;  /* 0x0000000300937305 */ /* 0x000ef0000020f000 */
[----:B------:R-:W4:Y:S01]  /*1180*/  F2I.U32.TRUNC.NTZ R170, R4 ;  /* 0x0000000400aa7305 */ /* 0x000f22000020f000 */
[----:B--2---:R-:W-:Y:S01]  /*1190*/  UISETP.NE.AND UP3, UPT, UR6, 0x1, UPT ;  /* 0x000000010600788c */ /* 0x004fe2000bf65270 */
[----:B---3--:R-:W-:-:S05]  /*11a0*/  IADD3 R147, PT, PT, -R147, RZ, RZ ;  /* 0x000000ff93937210 */ /* 0x008fca0007ffe1ff */
[----:B------:R-:W-:Y:S01]  /*11b0*/  IMAD R147, R0, R147, R20 ;  /* 0x0000009300937224 */ /* 0x000fe200078e0214 */
[----:B------:R-:W-:Y:S01]  /*11c0*/  PRMT R0, RZ, 0x7610, R0 ;  /* 0x00007610ff007816 */ /* 0x000fe20000000000 */
[----:B----4-:R-:W-:-:S04]  /*11d0*/  IMAD.MOV R170, RZ, RZ, -R170 ;  /* 0x000000ffffaa7224 */ /* 0x010fc800078e0aaa */
[----:B------:R-:W-:Y:S01]  /*11e0*/  IMAD R170, R2, R170, R11 ;  /* 0x000000aa02aa7224 */ /* 0x000fe200078e020b */
[----:B-1----:R-:W-:Y:S06]  /*11f0*/  BRA.U UP4, `(.L_x_18) ;  /* 0x0000000104247547 */ /* 0x002fec000b800000 */
[----:B------:R-:W-:Y:S01]  /*1200*/  ISETP.NE.AND P1, PT, R147, RZ, PT ;  /* 0x000000ff9300720c */ /* 0x000fe20003f25270 */
[----:B------:R-:W-:Y:S01]  /*1210*/  IMAD.MOV.U32 R0, RZ, RZ, 0x3 ;  /* 0x00000003ff007424 */ /* 0x000fe200078e00ff */
[C---:B------:R-:W-:Y:S02]  /*1220*/  LOP3.LUT R3, R170.reuse, 0xfffffffe, RZ, 0xc0, !PT ;  /* 0xfffffffeaa037812 */ /* 0x040fe400078ec0ff */
[----:B------:R-:W-:Y:S02]  /*1230*/  ISETP.LT.U32.OR P1, PT, R170, 0x2, !P1 ;  /* 0x00000002aa00780c */ /* 0x000fe40004f21470 */
[----:B------:R-:W-:Y:S02]  /*1240*/  SHF.L.U32 R0, R0, R3, RZ ;  /* 0x0000000300007219 */ /* 0x000fe400000006ff */
[----:B------:R-:W-:Y:S02]  /*1250*/  SEL R5, RZ, 0x1, !P1 ;  /* 0x00000001ff057807 */ /* 0x000fe40004800000 */
[----:B------:R-:W-:-:S05]  /*1260*/  SEL R2, RZ, 0x2, !P1 ;  /* 0x00000002ff027807 */ /* 0x000fca0004800000 */
[----:B------:R-:W-:-:S05]  /*1270*/  IMAD.IADD R2, R5, 0x1, R2 ;  /* 0x0000000105027824 */ /* 0x000fca00078e0202 */
[----:B------:R-:W-:Y:S02]  /*1280*/  PRMT R8, R2, 0x7610, R8 ;  /* 0x0000761002087816 */ /* 0x000fe40000000008 */
.L_x_18:
[----:B------:R-:W-:Y:S05]  /*1290*/  @!P0 BRA `(.L_x_19) ;  /* 0x0000000000b88947 */ /* 0x000fea0003800000 */
[----:B------:R-:W1:Y:S01]  /*12a0*/  LDC.64 R4, c[0x0][0xb18] ;  /* 0x0002c600ff047b82 */ /* 0x000e620000000a00 */
[----:B------:R-:W-:-:S07]  /*12b0*/  ISETP.NE.AND P0, PT, R9, 0x1, PT ;  /* 0x000000010900780c */ /* 0x000fce0003f05270 */
[----:B------:R-:W2:Y:S08]  /*12c0*/  LDC R14, c[0x0][0xb0c] ;  /* 0x0002c300ff0e7b82 */ /* 0x000eb00000000800 */
[----:B------:R-:W3:Y:S08]  /*12d0*/  LDC R13, c[0x0][0x370] ;  /* 0x0000dc00ff0d7b82 */ /* 0x000ef00000000800 */
[----:B------:R-:W4:Y:S01]  /*12e0*/  LDC R16, c[0x0][0x374] ;  /* 0x0000dd00ff107b82 */ /* 0x000f220000000800 */
[----:B-1----:R-:W-:-:S07]  /*12f0*/  ISETP.NE.AND P1, PT, R4, 0x1, PT ;  /* 0x000000010400780c */ /* 0x002fce0003f25270 */
[----:B------:R-:W3:Y:S01]  /*1300*/  LDC.64 R6, c[0x0][0xb10] ;  /* 0x0002c400ff067b82 */ /* 0x000ee20000000a00 */
[----:B--2---:R-:W-:-:S07]  /*1310*/  ISETP.NE.AND P2, PT, R14, 0x1, PT ;  /* 0x000000010e00780c */ /* 0x004fce0003f45270 */
[----:B------:R-:W1:Y:S08]  /*1320*/  LDC R12, c[0x0][0xb20] ;  /* 0x0002c800ff0c7b82 */ /* 0x000e700000000800 */
[----:B------:R-:W2:Y:S01]  /*1330*/  LDC.64 R2, c[0x0][0xb28] ;  /* 0x0002ca00ff027b82 */ /* 0x000ea20000000a00 */
[----:B----4-:R-:W-:-:S04]  /*1340*/  IMAD.HI.U32 R15, R16, R5, RZ ;  /* 0x00000005100f7227 */ /* 0x010fc800078e00ff */
[----:B------:R-:W-:-:S04]  /*1350*/  IMAD.HI.U32 R5, R20, R5, RZ ;  /* 0x0000000514057227 */ /* 0x000fc800078e00ff */
[----:B---3--:R-:W-:-:S04]  /*1360*/  IMAD.HI.U32 R18, R13, R6, RZ ;  /* 0x000000060d127227 */ /* 0x008fc800078e00ff */
[C---:B------:R-:W-:Y:S01]  /*1370*/  IMAD.HI.U32 R22, R11.reuse, R6, RZ ;  /* 0x000000060b167227 */ /* 0x040fe200078e00ff */
[-C--:B------:R-:W-:Y:S02]  /*1380*/  @P2 SHF.R.U32.HI R13, RZ, R7.reuse, R18 ;  /* 0x00000007ff0d2219 */ /* 0x080fe40000011612 */
[-C--:B-1----:R-:W-:Y:S02]  /*1390*/  @P1 SHF.R.U32.HI R16, RZ, R12.reuse, R15 ;  /* 0x0000000cff101219 */ /* 0x082fe4000001160f */
[----:B------:R-:W-:Y:S02]  /*13a0*/  SHF.R.U32.HI R5, RZ, R12, R5 ;  /* 0x0000000cff057219 */ /* 0x000fe40000011605 */
[----:B------:R-:W-:Y:S02]  /*13b0*/  SHF.R.U32.HI R22, RZ, R7, R22 ;  /* 0x00000007ff167219 */ /* 0x000fe40000011616 */
[----:B------:R-:W-:Y:S01]  /*13c0*/  SEL R5, R20, R5, !P1 ;  /* 0x0000000514057207 */ /* 0x000fe20004800000 */
[----:B--2---:R-:W-:Y:S01]  /*13d0*/  IMAD.HI.U32 R18, R16, R2, RZ ;  /* 0x0000000210127227 */ /* 0x004fe200078e00ff */
[----:B------:R-:W-:-:S02]  /*13e0*/  SEL R21, R11, R22, !P2 ;  /* 0x000000160b157207 */ /* 0x000fc40005000000 */
[----:B------:R-:W-:Y:S01]  /*13f0*/  IADD3 R7, PT, PT, -R5, RZ, RZ ;  /* 0x000000ff05077210 */ /* 0x000fe20007ffe1ff */
[----:B------:R-:W-:Y:S01]  /*1400*/  IMAD.HI.U32 R6, R13, R2, RZ ;  /* 0x000000020d067227 */ /* 0x000fe200078e00ff */
[----:B------:R-:W-:-:S03]  /*1410*/  @P0 SHF.R.U32.HI R16, RZ, R3, R18 ;  /* 0x00000003ff100219 */ /* 0x000fc60000011612 */
[----:B------:R-:W-:Y:S01]  /*1420*/  IMAD R7, R4, R7, R20 ;  /* 0x0000000704077224 */ /* 0x000fe200078e0214 */
[----:B------:R-:W-:Y:S01]  /*1430*/  @P0 SHF.R.U32.HI R13, RZ, R3, R6 ;  /* 0x00000003ff0d0219 */ /* 0x000fe20000011606 */
[----:B------:R-:W-:-:S04]  /*1440*/  IMAD R16, R16, R9, RZ ;  /* 0x0000000910107224 */ /* 0x000fc800078e02ff */
[----:B------:R-:W-:Y:S01]  /*1450*/  IMAD R6, R13, R9, RZ ;  /* 0x000000090d067224 */ /* 0x000fe200078e02ff */
[----:B------:R-:W-:-:S04]  /*1460*/  ISETP.GE.AND P1, PT, R5, R16, PT ;  /* 0x000000100500720c */ /* 0x000fc80003f26270 */
[----:B------:R-:W-:Y:S01]  /*1470*/  ISETP.GE.OR P1, PT, R21, R6, P1 ;  /* 0x000000061500720c */ /* 0x000fe20000f26670 */
[----:B------:R-:W-:-:S05]  /*1480*/  IMAD.HI.U32 R6, R5, R2, RZ ;  /* 0x0000000205067227 */ /* 0x000fca00078e00ff */
[----:B------:R-:W-:-:S04]  /*1490*/  SHF.R.U32.HI R6, RZ, R3, R6 ;  /* 0x00000003ff067219 */ /* 0x000fc80000011606 */
[----:B------:R-:W-:-:S03]  /*14a0*/  SEL R6, R5, R6, !P0 ;  /* 0x0000000605067207 */ /* 0x000fc60004000000 */
[----:B------:R-:W-:Y:S01]  /*14b0*/  @!P1 IMAD.HI.U32 R12, R21, R2, RZ ;  /* 0x00000002150c9227 */ /* 0x000fe200078e00ff */
[----:B------:R-:W-:-:S04]  /*14c0*/  IADD3 R2, PT, PT, -R6, RZ, RZ ;  /* 0x000000ff06027210 */ /* 0x000fc80007ffe1ff */
[----:B------:R-:W-:Y:S01]  /*14d0*/  @!P1 SHF.R.U32.HI R12, RZ, R3, R12 ;  /* 0x00000003ff0c9219 */ /* 0x000fe2000001160c */
[----:B------:R-:W-:-:S03]  /*14e0*/  IMAD R2, R9, R2, R5 ;  /* 0x0000000209027224 */ /* 0x000fc600078e0205 */
[----:B------:R-:W-:-:S05]  /*14f0*/  @!P1 SEL R3, R21, R12, !P0 ;  /* 0x0000000c15039207 */ /* 0x000fca0004000000 */
[--C-:B------:R-:W-:Y:S02]  /*1500*/  @!P1 IMAD.IADD R6, R6, 0x1, -R3.reuse ;  /* 0x0000000106069824 */ /* 0x100fe400078e0a03 */
[----:B------:R-:W-:Y:S01]  /*1510*/  @!P1 IMAD R3, R2, R13, R3 ;  /* 0x0000000d02039224 */ /* 0x000fe200078e0203 */
[----:B------:R-:W-:Y:S01]  /*1520*/  IADD3 R2, PT, PT, -R21, RZ, RZ ;  /* 0x000000ff15027210 */ /* 0x000fe20007ffe1ff */
[----:B------:R-:W-:Y:S02]  /*1530*/  @!P1 IMAD R5, R6, R9, R21 ;  /* 0x0000000906059224 */ /* 0x000fe400078e0215 */
[----:B------:R-:W-:Y:S02]  /*1540*/  @!P1 IMAD.MOV.U32 R21, RZ, RZ, R3 ;  /* 0x000000ffff159224 */ /* 0x000fe400078e0003 */
[----:B------:R-:W-:Y:S02]  /*1550*/  IMAD R2, R14, R2, R11 ;  /* 0x000000020e027224 */ /* 0x000fe400078e020b */
[----:B------:R-:W-:-:S02]  /*1560*/  IMAD R20, R5, R4, R7 ;  /* 0x0000000405147224 */ /* 0x000fc400078e0207 */
[----:B------:R-:W-:Y:S02]  /*1570*/  IMAD R21, R21, R14, R2 ;  /* 0x0000000e15157224 */ /* 0x000fe400078e0202 */
.L_x_19:
[----:B------:R-:W-:Y:S05]  /*1580*/  BRA.U UP3, `(.L_x_20) ;  /* 0x0000000103407547 */ /* 0x000fea000b800000 */
[----:B------:R-:W1:Y:S08]  /*1590*/  LDC.64 R4, c[0x0][0xb10] ;  /* 0x0002c400ff047b82 */ /* 0x000e700000000a00 */
[----:B------:R-:W2:Y:S08]  /*15a0*/  LDC.64 R2, c[0x0][0xb18] ;  /* 0x0002c600ff027b82 */ /* 0x000eb00000000a00 */
[----:B------:R-:W3:Y:S08]  /*15b0*/  LDC R6, c[0x0][0xb20] ;  /* 0x0002c800ff067b82 */ /* 0x000ef00000000800 */
[----:B------:R-:W4:Y:S01]  /*15c0*/  LDC R12, c[0x0][0xb0c] ;  /* 0x0002c300ff0c7b82 */ /* 0x000f220000000800 */
[----:B-1----:R-:W-:-:S05]  /*15d0*/  IMAD.HI.U32 R4, R21, R4, RZ ;  /* 0x0000000415047227 */ /* 0x002fca00078e00ff */
[----:B------:R-:W-:Y:S01]  /*15e0*/  SHF.R.U32.HI R4, RZ, R5, R4 ;  /* 0x00000005ff047219 */ /* 0x000fe20000011604 */
[----:B--2---:R-:W-:Y:S01]  /*15f0*/  IMAD.HI.U32 R3, R20, R3, RZ ;  /* 0x0000000314037227 */ /* 0x004fe200078e00ff */
[----:B------:R-:W-:-:S04]  /*1600*/  ISETP.NE.AND P0, PT, R2, 0x1, PT ;  /* 0x000000010200780c */ /* 0x000fc80003f05270 */
[----:B---3--:R-:W-:-:S04]  /*1610*/  SHF.R.U32.HI R3, RZ, R6, R3 ;  /* 0x00000006ff037219 */ /* 0x008fc80000011603 */
[----:B------:R-:W-:Y:S02]  /*1620*/  SEL R3, R20, R3, !P0 ;  /* 0x0000000314037207 */ /* 0x000fe40004000000 */
[----:B----4-:R-:W-:-:S04]  /*1630*/  ISETP.NE.AND P1, PT, R12, 0x1, PT ;  /* 0x000000010c00780c */ /* 0x010fc80003f25270 */
[----:B------:R-:W-:-:S05]  /*1640*/  SEL R6, R21, R4, !P1 ;  /* 0x0000000415067207 */ /* 0x000fca0004800000 */
[----:B------:R-:W-:Y:S02]  /*1650*/  IMAD.IADD R4, R3, 0x1, -R6 ;  /* 0x0000000103047824 */ /* 0x000fe400078e0a06 */
[----:B------:R-:W-:Y:S02]  /*1660*/  IMAD.IADD R3, R6, 0x1, -R3 ;  /* 0x0000000106037824 */ /* 0x000fe400078e0a03 */
[----:B------:R-:W-:Y:S02]  /*1670*/  IMAD R21, R4, R12, R21 ;  /* 0x0000000c04157224 */ /* 0x000fe400078e0215 */
[----:B------:R-:W-:Y:S02]  /*1680*/  IMAD R20, R3, R2, R20 ;  /* 0x0000000203147224 */ /* 0x000fe400078e0214 */
.L_x_20:
[----:B------:R-:W-:Y:S05]  /*1690*/  BRA.U !UP1, `(.L_x_21) ;  /* 0x00000001090c7547 */ /* 0x000fea000b800000 */
[----:B------:R-:W-:Y:S01]  /*16a0*/  UCGABAR_WAIT ;  /* 0x0000000000007dc7 */ /* 0x000fe20008000000 */
[----:B------:R-:W-:Y:S01]  /*16b0*/  CCTL.IVALL ;  /* 0x00000000ff00798f */ /* 0x000fe20002000000 */
[----:B------:R-:W-:Y:S05]  /*16c0*/  BRA `(.L_x_22) ;  /* 0x0000000000047947 */ /* 0x000fea0003800000 */
.L_x_21:
[----:B------:R-:W-:Y:S06]  /*16d0*/  BAR.SYNC.DEFER_BLOCKING 0x0 ;  /* 0x0000000000007b1d */ /* 0x000fec0000010000 */
.L_x_22:
[----:B------:R-:W-:Y:S05]  /*16e0*/  BRA.U UP2, `(.L_x_23) ;  /* 0x0000001902647547 */ /* 0x000fea000b800000 */
[----:B------:R-:W1:Y:S01]  /*16f0*/  LDCU UR15, c[0x0][0x38c] ;  /* 0x00007180ff0f77ac */ /* 0x000e620008000800 */
[----:B------:R-:W2:Y:S01]  /*1700*/  LDC R9, c[0x0][0x370] ;  /* 0x0000dc00ff097b82 */ /* 0x000ea20000000800 */
[C---:B------:R-:W-:Y:S01]  /*1710*/  IMAD.SHL.U32 R17, R11.reuse, 0x40, RZ ;  /* 0x000000400b117824 */ /* 0x040fe200078e00ff */
[----:B------:R-:W-:Y:S01]  /*1720*/  PLOP3.LUT P1, PT, PT, PT, UP5, 0x80, 0x8 ;  /* 0x000000000008781c */ /* 0x000fe20003f2f058 */
[----:B------:R-:W-:Y:S01]  /*1730*/  UISETP.NE.AND UP1, UPT, UR10, URZ, UPT ;  /* 0x000000ff0a00728c */ /* 0x000fe2000bf25270 */
[----:B------:R-:W-:Y:S01]  /*1740*/  ISETP.NE.AND P4, PT, R10, RZ, P5 ;  /* 0x000000ff0a00720c */ /* 0x000fe20002f85270 */
[----:B------:R-:W-:Y:S01]  /*1750*/  IMAD.SHL.U32 R16, R11, 0x80, RZ ;  /* 0x000000800b107824 */ /* 0x000fe200078e00ff */
[----:B------:R-:W-:Y:S01]  /*1760*/  PLOP3.LUT P1, PT, P1, PT, PT, 0x8, 0x80 ;  /* 0x000000000080781c */ /* 0x000fe20000f2e170 */
[----:B------:R-:W-:Y:S01]  /*1770*/  IMAD.MOV.U32 R15, RZ, RZ, 0x1 ;  /* 0x00000001ff0f7424 */ /* 0x000fe200078e00ff */
[----:B------:R-:W3:Y:S01]  /*1780*/  LDC R0, c[0x0][0x374] ;  /* 0x0000dd00ff007b82 */ /* 0x000ee20000000800 */
[----:B------:R-:W-:Y:S01]  /*1790*/  IMAD.MOV.U32 R14, RZ, RZ, RZ ;  /* 0x000000ffff0e7224 */ /* 0x000fe200078e00ff */
[----:B------:R-:W-:Y:S01]  /*17a0*/  CS2R R12, SRZ ;  /* 0x00000000000c7805 */ /* 0x000fe2000001ff00 */
[----:B------:R-:W-:Y:S01]  /*17b0*/  IMAD.MOV.U32 R10, RZ, RZ, 0x1 ;  /* 0x00000001ff0a7424 */ /* 0x000fe200078e00ff */
[----:B------:R-:W-:Y:S01]  /*17c0*/  LOP3.LUT R17, R17, 0x40, RZ, 0xc0, !PT ;  /* 0x0000004011117812 */ /* 0x000fe200078ec0ff */
[----:B------:R-:W4:Y:S01]  /*17d0*/  LDCU.64 UR24, c[0x0][0x348] ;  /* 0x00006900ff1877ac */ /* 0x000f220008000a00 */
[----:B-1----:R-:W-:-:S02]  /*17e0*/  UIADD3 UR4, UPT, UPT, UR15, 0x3f, URZ ;  /* 0x0000003f0f047890 */ /* 0x002fc4000fffe0ff */
[----:B------:R-:W-:Y:S02]  /*17f0*/  USEL UR7, UR7, 0x2, UP1 ;  /* 0x0000000207077887 */ /* 0x000fe40008800000 */
[----:B------:R-:W-:Y:S01]  /*1800*/  USHF.R.S32.HI UR22, URZ, 0x1f, UR4 ;  /* 0x0000001fff167899 */ /* 0x000fe20008011404 */
[----:B------:R-:W-:-:S03]  /*1810*/  UMOV UR13, URZ ;  /* 0x000000ff000d7c82 */ /* 0x000fc60008000000 */
[----:B------:R-:W-:Y:S02]  /*1820*/  ULEA.HI UR22, UR22, UR4, URZ, 0x6 ;  /* 0x0000000416167291 */ /* 0x000fe4000f8f30ff */
[----:B------:R-:W-:Y:S02]  /*1830*/  UIADD3 UR4, UPT, UPT, UR15, -0x1, URZ ;  /* 0xffffffff0f047890 */ /* 0x000fe4000fffe0ff */
[----:B------:R-:W-:Y:S02]  /*1840*/  USHF.R.S32.HI UR22, URZ, 0x6, UR22 ;  /* 0x00000006ff167899 */ /* 0x000fe40008011416 */
[----:B------:R-:W-:Y:S02]  /*1850*/  UISETP.GE.U32.AND UP2, UPT, UR4, -0x7f, UPT ;  /* 0xffffff810400788c */ /* 0x000fe4000bf46070 */
[----:B------:R-:W-:Y:S02]  /*1860*/  UISETP.LT.U32.AND UP0, UPT, UR22, 0x10, UPT ;  /* 0x000000101600788c */ /* 0x000fe4000bf01070 */
[----:B------:R-:W-:-:S02]  /*1870*/  UIADD3 UR15, UPT, UPT, UR15, 0x7e, URZ ;  /* 0x0000007e0f0f7890 */ /* 0x000fc4000fffe0ff */
[----:B------:R-:W-:-:S04]  /*1880*/  USEL UR21, UR22, 0x10, UP0 ;  /* 0x0000001016157887 */ /* 0x000fc80008000000 */
[----:B------:R-:W-:Y:S02]  /*1890*/  UIADD3 UR6, UPT, UPT, UR21, -0x1, URZ ;  /* 0xffffffff15067890 */ /* 0x000fe4000fffe0ff */
[----:B------:R-:W-:Y:S02]  /*18a0*/  @UP2 UIADD3 UR6, UPT, UPT, UR21, URZ, URZ ;  /* 0x000000ff15062290 */ /* 0x000fe4000fffe0ff */
[----:B------:R-:W-:Y:S02]  /*18b0*/  UIADD3 UR14, UPT, UPT, UR22, -UR21, URZ ;  /* 0x80000015160e7290 */ /* 0x000fe4000fffe0ff */
[----:B------:R-:W-:Y:S02]  /*18c0*/  UIADD3 UR5, UPT, UPT, UR6, 0x1, URZ ;  /* 0x0000000106057890 */ /* 0x000fe4000fffe0ff */
[----:B--2-4-:R-:W-:-:S12]  /*18d0*/  UIADD3 UR6, UPT, UPT, -UR6, URZ, URZ ;  /* 0x000000ff06067290 */ /* 0x014fd8000fffe1ff */
.L_x_43:
[----:B------:R-:W-:Y:S01]  /*18e0*/  UISETP.NE.AND UP0, UPT, UR37, URZ, UPT ;  /* 0x000000ff2500728c */ /* 0x000fe2000bf05270 */
[----:B------:R-:W1:Y:S08]  /*18f0*/  S2UR UR37, SR_CgaCtaId ;  /* 0x00000000002579c3 */ /* 0x000e700000008800 */
[----:B------:R-:W-:Y:S05]  /*1900*/  BRA.U UP0, `(.L_x_24) ;  /* 0x0000000100347547 */ /* 0x000fea000b800000 */
[----:B------:R-:W2:Y:S01]  /*1910*/  S2R R2, SR_CgaCtaId ;  /* 0x0000000000027919 */ /* 0x000ea20000008800 */
[----:B------:R-:W-:-:S04]  /*1920*/  MOV R3, 0x400 ;  /* 0x0000040000037802 */ /* 0x000fc80000000f00 */
[----:B--2---:R-:W-:Y:S02]  /*1930*/  LEA R3, R2, R3, 0x18 ;  /* 0x0000000302037211 */ /* 0x004fe400078ec0ff */
[----:B------:R-:W-:-:S03]  /*1940*/  SHF.L.U32 R2, R10, 0x1f, RZ ;  /* 0x0000001f0a027819 */ /* 0x000fc600000006ff */
[----:B------:R-:W-:-:S04]  /*1950*/  IMAD R3, R12, 0x8, R3 ;  /* 0x000000080c037824 */ /* 0x000fc800078e0203 */
[----:B------:R-:W2:Y:S02]  /*1960*/  SYNCS.PHASECHK.TRANS64.TRYWAIT P0, [R3+URZ+0x1a0], R2 ;  /* 0x0001a002030075a7 */ /* 0x000ea400080011ff */
[----:B--2---:R-:W-:Y:S05]  /*1970*/  @!P0 BRA `(.L_x_25) ;  /* 0x0000007400f48947 */ /* 0x004fea0003800000 */
.L_x_137:
[----:B------:R-:W-:Y:S01]  /*1980*/  VIADD R12, R12, 0x1 ;  /* 0x000000010c0c7836 */ /* 0x000fe20000000000 */
[----:B------:R2:W-:Y:S04]  /*1990*/  SYNCS.ARRIVE.TRANS64.A1T0 RZ, [R3+URZ+0x190], RZ ;  /* 0x000190ff03ff79a7 */ /* 0x0005e800081000ff */
[----:B------:R-:W-:-:S04]  /*19a0*/  ISETP.NE.AND P0, PT, R12, 0x2, PT ;  /* 0x000000020c00780c */ /* 0x000fc80003f05270 */
[----:B------:R-:W-:Y:S02]  /*19b0*/  SEL R12, R12, RZ, P0 ;  /* 0x000000ff0c0c7207 */ /* 0x000fe40000000000 */
[----:B--2---:R-:W-:-:S04]  /*19c0*/  SEL R3, RZ, 0x1, P0 ;  /* 0x00000001ff037807 */ /* 0x004fc80000000000 */
[----:B------:R-:W-:-:S07]  /*19d0*/  LOP3.LUT R10, R10, R3, RZ, 0x3c, !PT ;  /* 0x000000030a0a7212 */ /* 0x000fce00078e3cff */
.L_x_24:
[----:B------:R-:W-:Y:S01]  /*19e0*/  UMOV UR4, 0x400 ;  /* 0x0000040000047882 */ /* 0x000fe20000000000 */
[----:B------:R-:W-:Y:S01]  /*19f0*/  LEA.HI R3, R21, R21, RZ, 0x1 ;  /* 0x0000001515037211 */ /* 0x000fe200078f08ff */
[----:B-1----:R-:W-:Y:S01]  /*1a00*/  ULEA UR4, UR37, UR4, 0x18 ;  /* 0x0000000425047291 */ /* 0x002fe2000f8ec0ff */
[----:B------:R-:W-:Y:S01]  /*1a10*/  SHF.L.U32 R2, R15, 0x1f, RZ ;  /* 0x0000001f0f027819 */ /* 0x000fe200000006ff */
[----:B------:R-:W-:Y:S01]  /*1a20*/  UISETP.GE.U32.AND UP0, UPT, UR15, 0x7f, UPT ;  /* 0x0000007f0f00788c */ /* 0x000fe2000bf06070 */
[----:B------:R-:W-:Y:S01]  /*1a30*/  R2UR UR35, R16 ;  /* 0x00000000102372ca */ /* 0x000fe200000e0000 */
[----:B------:R-:W-:Y:S01]  /*1a40*/  ULEA UR8, UR13, UR4, 0x3 ;  /* 0x000000040d087291 */ /* 0x000fe2000f8e18ff */
[----:B------:R-:W-:Y:S01]  /*1a50*/  IMAD.SHL.U32 R3, R3, 0x80, RZ ;  /* 0x0000008003037824 */ /* 0x000fe200078e00ff */
[----:B------:R-:W-:Y:S01]  /*1a60*/  R2UR UR11, R17 ;  /* 0x00000000110b72ca */ /* 0x000fe200000e0000 */
[----:B------:R-:W-:-:S03]  /*1a70*/  UMOV UR23, URZ ;  /* 0x000000ff00177c82 */ /* 0x000fc60008000000 */
[----:B------:R-:W-:-:S03]  /*1a80*/  LOP3.LUT R3, R3, 0xffffff00, RZ, 0xc0, !PT ;  /* 0xffffff0003037812 */ /* 0x000fc600078ec0ff */
[----:B------:R1:W2:Y:S01]  /*1a90*/  SYNCS.PHASECHK.TRANS64.TRYWAIT P0, [UR8+0x80], R2 ;  /* 0x00008002ff0075a7 */ /* 0x0002a20008001108 */
[----:B------:R-:W-:Y:S02]  /*1aa0*/  R2UR UR9, R3 ;  /* 0x00000000030972ca */ /* 0x000fe400000e0000 */
[----:B------:R-:W-:-:S11]  /*1ab0*/  R2UR UR8, R20 ;  /* 0x00000000140872ca */ /* 0x000fd600000e0000 */
[----:B------:R-:W-:Y:S02]  /*1ac0*/  ULOP3.LUT UR35, UR9, 0x80, UR35, 0xf8, !UPT ;  /* 0x0000008009237892 */ /* 0x000fe4000f8ef823 */
[----:B------:R-:W-:Y:S01]  /*1ad0*/  ULEA UR11, UR8, UR11, 0x7 ;  /* 0x0000000b080b7291 */ /* 0x000fe2000f8e38ff */
[----:B------:R-:W-:Y:S11]  /*1ae0*/  BRA.U !UP0, `(.L_x_26) ;  /* 0x0000000108c07547 */ /* 0x000ff6000b800000 */
[----:B------:R-:W-:Y:S01]  /*1af0*/  UMOV UR16, UR6 ;  /* 0x0000000600107c82 */ /* 0x000fe20008000000 */
[----:B------:R-:W-:Y:S01]  /*1b00*/  UMOV UR17, UR13 ;  /* 0x0000000d00117c82 */ /* 0x000fe20008000000 */
[----:B------:R-:W-:-:S05]  /*1b10*/  UMOV UR34, URZ ;  /* 0x000000ff00227c82 */ /* 0x000fca0008000000 */
.L_x_32:
[----:B------:R-:W-:Y:S01]  /*1b20*/  ULEA UR33, UR17, UR4, 0x3 ;  /* 0x0000000411217291 */ /* 0x000fe2000f8e18ff */
[----:B------:R-:W-:Y:S01]  /*1b30*/  @P5 MOV R3, 0x6000 ;  /* 0x0000600000035802 */ /* 0x000fe20000000f00 */
[----:B-12-4-:R-:W-:Y:S10]  /*1b40*/  @P0 BRA `(.L_x_27) ;  /* 0x00000000000c0947 */ /* 0x016ff40003800000 */
[----:B------:R-:W-:-:S04]  /*1b50*/  SHF.L.U32 R5, R15, 0x1f, RZ ;  /* 0x0000001f0f057819 */ /* 0x000fc800000006ff */
[----:B------:R-:W2:Y:S02]  /*1b60*/  SYNCS.PHASECHK.TRANS64.TRYWAIT P0, [UR33+0x80], R5 ;  /* 0x00008005ff0075a7 */ /* 0x000ea40008001121 */
[----:B--2---:R-:W-:Y:S05]  /*1b70*/  @!P0 BRA `(.L_x_28) ;  /* 0x0000007400888947 */ /* 0x004fea0003800000 */
.L_x_27:
[----:B------:R2:W-:Y:S01]  /*1b80*/  @P5 SYNCS.ARRIVE.TRANS64 RZ, [UR33], R3 ;  /* 0x00000003ffff59a7 */ /* 0x0005e20008000021 */
[----:B------:R-:W-:Y:S02]  /*1b90*/  ULOP3.LUT UR8, UR7, 0x2, URZ, 0xfc, !UPT ;  /* 0x0000000207087892 */ /* 0x000fe4000f8efcff */
[----:B------:R-:W-:Y:S02]  /*1ba0*/  UIADD3 UR16, UPT, UPT, UR16, 0x1, URZ ;  /* 0x0000000110107890 */ /* 0x000fe4000fffe0ff */
[----:B------:R-:W-:Y:S02]  /*1bb0*/  UISETP.NE.AND UP0, UPT, UR8, 0x2, UPT ;  /* 0x000000020800788c */ /* 0x000fe4000bf05270 */
[----:B------:R-:W-:-:S07]  /*1bc0*/  UISETP.NE.AND UP2, UPT, UR16, 0x1, UPT ;  /* 0x000000011000788c */ /* 0x000fce000bf45270 */
[----:B------:R-:W-:Y:S05]  /*1bd0*/  BRA.U UP0, `(.L_x_29) ;  /* 0x0000000100047547 */ /* 0x000fea000b800000 */
[----:B------:R-:W-:Y:S05]  /*1be0*/  BPT.TRAP 0x1 ;  /* 0x000000040000795c */ /* 0x000fea0000300000 */
.L_x_29:
[----:B------:R-:W-:Y:S04]  /*1bf0*/  BSSY.RECONVERGENT B0, `(.L_x_30) ;  /* 0x0000003000007945 */ /* 0x000fe80003800200 */
[----:B------:R-:W-:Y:S05]  /*1c00*/  @!P4 BRA `(.L_x_31) ;  /* 0x000000000004c947 */ /* 0x000fea0003800000 */
[----:B------:R-:W-:Y:S05]  /*1c10*/  BPT.TRAP 0x1 ;  /* 0x000000040000795c */ /* 0x000fea0000300000 */
.L_x_31:
[----:B------:R-:W-:Y:S05]  /*1c20*/  BSYNC.RECONVERGENT B0 ;  /* 0x0000000000007941 */ /* 0x000fea0003800200 */
.L_x_30:
[----:B------:R-:W-:Y:S02]  /*1c30*/  UIADD3 UR13, UPT, UPT, UR17, 0x1, URZ ;  /* 0x00000001110d7890 */ /* 0x000fe4000fffe0ff */
[----:B------:R-:W-:Y:S02]  /*1c40*/  ULEA UR32, UR17, UR4, 0xd ;  /* 0x0000000411207291 */ /* 0x000fe4000f8e68ff */
[----:B------:R-:W-:Y:S02]  /*1c50*/  UISETP.NE.AND UP0, UPT, UR13, 0x10, UPT ;  /* 0x000000100d00788c */ /* 0x000fe4000bf05270 */
[----:B------:R-:W-:Y:S02]  /*1c60*/  UIADD3 UR28, UP1, UPT, UR24, 0x80, URZ ;  /* 0x00000080181c7890 */ /* 0x000fe4000ff3e0ff */
[----:B------:R-:W-:Y:S02]  /*1c70*/  USEL UR9, URZ, 0x1, UP0 ;  /* 0x00000001ff097887 */ /* 0x000fe40008000000 */
[----:B------:R-:W-:-:S02]  /*1c80*/  USEL UR13, UR13, URZ, UP0 ;  /* 0x000000ff0d0d7287 */ /* 0x000fc40008000000 */
[----:B------:R-:W-:Y:S02]  /*1c90*/  UIADD3 UR26, UP0, UPT, UR24, 0x180, URZ ;  /* 0x00000180181a7890 */ /* 0x000fe4000ff1e0ff */
[----:B------:R-:W-:Y:S01]  /*1ca0*/  ULEA UR8, UR13, UR4, 0x3 ;  /* 0x000000040d087291 */ /* 0x000fe2000f8e18ff */
[----:B------:R-:W-:Y:S01]  /*1cb0*/  LOP3.LUT R15, R15, UR9, RZ, 0x3c, !PT ;  /* 0x000000090f0f7c12 */ /* 0x000fe2000f8e3cff */
[----:B------:R-:W-:Y:S02]  /*1cc0*/  ULOP3.LUT UR33, UR33, 0xfefffff8, URZ, 0xc0, !UPT ;  /* 0xfefffff821217892 */ /* 0x000fe4000f8ec0ff */
[----:B------:R-:W-:Y:S01]  /*1cd0*/  UIADD3.X UR29, UPT, UPT, URZ, UR25, URZ, UP1, !UPT ;  /* 0x00000019ff1d7290 */ /* 0x000fe20008ffe4ff */
[----:B-1----:R-:W-:Y:S01]  /*1ce0*/  SHF.L.U32 R2, R15, 0x1f, RZ ;  /* 0x0000001f0f027819 */ /* 0x002fe200000006ff */
[----:B------:R-:W-:Y:S02]  /*1cf0*/  UIADD3 UR32, UPT, UPT, UR32, 0x8400, URZ ;  /* 0x0000840020207890 */ /* 0x000fe4000fffe0ff */
[----:B------:R-:W-:Y:S01]  /*1d00*/  UIADD3.X UR27, UPT, UPT, URZ, UR25, URZ, UP0, !UPT ;  /* 0x00000019ff1b7290 */ /* 0x000fe200087fe4ff */
[----:B------:R4:W1:Y:S01]  /*1d10*/  SYNCS.PHASECHK.TRANS64.TRYWAIT P0, [UR8+0x80], R2 ;  /* 0x00008002ff0075a7 */ /* 0x0008620008001108 */
[----:B------:R-:W-:Y:S01]  /*1d20*/  ULEA UR8, UR17, UR4, 0xc ;  /* 0x0000000411087291 */ /* 0x000fe2000f8e60ff */
[----:B------:R-:W-:Y:S01]  /*1d30*/  UMOV UR18, 0x0 ;  /* 0x0000000000127882 */ /* 0x000fe20000000000 */
[----:B------:R-:W-:-:S02]  /*1d40*/  UMOV UR19, 0x10000000 ;  /* 0x1000000000137882 */ /* 0x000fc40000000000 */
[----:B------:R-:W-:Y:S01]  /*1d50*/  UIADD3 UR8, UPT, UPT, UR8, 0x28400, URZ ;  /* 0x0002840008087890 */ /* 0x000fe2000fffe0ff */
[----:B------:R2:W-:Y:S01]  /*1d60*/  UTMALDG.3D.2CTA [UR32], [UR28], desc[UR18] ;  /* 0x000012201c0075b4 */ /* 0x0005e20008211000 */
[----:B------:R-:W-:Y:S01]  /*1d70*/  UMOV UR10, UR34 ;  /* 0x00000022000a7c82 */ /* 0x000fe20008000000 */
[----:B------:R-:W-:Y:S01]  /*1d80*/  UMOV UR12, UR36 ;  /* 0x00000024000c7c82 */ /* 0x000fe20008000000 */
[----:B------:R-:W-:Y:S01]  /*1d90*/  UMOV UR9, UR33 ;  /* 0x0000002100097c82 */ /* 0x000fe20008000000 */
[----:B------:R-:W-:Y:S01]  /*1da0*/  UMOV UR23, UR5 ;  /* 0x0000000500177c82 */ /* 0x000fe20008000000 */
[----:B------:R-:W-:-:S03]  /*1db0*/  UMOV UR17, UR13 ;  /* 0x0000000d00117c82 */ /* 0x000fc60008000000 */
[----:B------:R4:W-:Y:S01]  /*1dc0*/  UTMALDG.3D.2CTA [UR8], [UR26], desc[UR18] ;  /* 0x000012081a0075b4 */ /* 0x0009e20008211000 */
[----:B--2---:R-:W-:Y:S01]  /*1dd0*/  UIADD3 UR34, UPT, UPT, UR34, 0x40, URZ ;  /* 0x0000004022227890 */ /* 0x004fe2000fffe0ff */
[----:B------:R-:W-:Y:S11]  /*1de0*/  BRA.U UP2, `(.L_x_32) ;  /* 0xfffffffd024c7547 */ /* 0x000ff6000b83ffff */
.L_x_26:
[----:B----4-:R-:W-:Y:S01]  /*1df0*/  ULEA UR8, UR13, UR4, 0x3 ;  /* 0x000000040d087291 */ /* 0x010fe2000f8e18ff */
[----:B-1----:R-:W-:Y:S01]  /*1e00*/  SHF.L.U32 R2, R15, 0x1f, RZ ;  /* 0x0000001f0f027819 */ /* 0x002fe200000006ff */
[----:B------:R-:W-:Y:S01]  /*1e10*/  @!P1 SYNCS.ARRIVE.TRANS64.A1T0 RZ, [UR4+0x128], RZ ;  /* 0x000128ffffff99a7 */ /* 0x000fe20008100004 */
[----:B------:R-:W-:-:S06]  /*1e20*/  UISETP.GT.AND UP0, UPT, UR22, UR21, UPT ;  /* 0x000000151600728c */ /* 0x000fcc000bf04270 */
[----:B--2---:R1:W2:Y:S03]  /*1e30*/  SYNCS.PHASECHK.TRANS64.TRYWAIT P0, [UR8+0x80], R2 ;  /* 0x00008002ff0075a7 */ /* 0x0042a60008001108 */
[----:B------:R-:W-:Y:S05]  /*1e40*/  BRA.U !UP0, `(.L_x_33) ;  /* 0x0000000108c07547 */ /* 0x000fea000b800000 */
[----:B------:R-:W-:Y:S01]  /*1e50*/  UIADD3 UR26, UPT, UPT, UR14, UR23, URZ ;  /* 0x000000170e1a7290 */ /* 0x000fe2000fffe0ff */
[----:B------:R-:W-:-:S11]  /*1e60*/  UMOV UR27, UR13 ;  /* 0x0000000d001b7c82 */ /* 0x000fd60008000000 */
.L_x_39:
[----:B------:R-:W-:Y:S01]  /*1e70*/  ULEA UR17, UR27, UR4, 0x3 ;  /* 0x000000041b117291 */ /* 0x000fe2000f8e18ff */
[----:B--2---:R-:W-:Y:S01]  /*1e80*/  @P5 MOV R3, 0x6000 ;  /* 0x0000600000035802 */ /* 0x004fe20000000f00 */
[----:B-12---:R-:W-:Y:S10]  /*1e90*/  @P0 BRA `(.L_x_34) ;  /* 0x00000000000c0947 */ /* 0x006ff40003800000 */
[----:B------:R-:W-:-:S04]  /*1ea0*/  SHF.L.U32 R5, R15, 0x1f, RZ ;  /* 0x0000001f0f057819 */ /* 0x000fc800000006ff */
[----:B------:R-:W2:Y:S02]  /*1eb0*/  SYNCS.PHASECHK.TRANS64.TRYWAIT P0, [UR17+0x80], R5 ;  /* 0x00008005ff0075a7 */ /* 0x000ea40008001111 */
[----:B--2---:R-:W-:Y:S05]  /*1ec0*/  @!P0 BRA `(.L_x_35) ;  /* 0x0000007000cc8947 */ /* 0x004fea0003800000 */
.L_x_34:
[----:B------:R2:W-:Y:S01]  /*1ed0*/  @P5 SYNCS.ARRIVE.TRANS64 RZ, [UR17], R3 ;  /* 0x00000003ffff59a7 */ /* 0x0005e20008000011 */
[----:B------:R-:W-:-:S04]  /*1ee0*/  ULOP3.LUT UR8, UR7, 0x2, URZ, 0xfc, !UPT ;  /* 0x0000000207087892 */ /* 0x000fc8000f8efcff */
[----:B------:R-:W-:-:S09]  /*1ef0*/  UISETP.NE.AND UP0, UPT, UR8, 0x2, UPT ;  /* 0x000000020800788c */ /* 0x000fd2000bf05270 */
[----:B------:R-:W-:Y:S05]  /*1f00*/  BRA.U UP0, `(.L_x_36) ;  /* 0x0000000100047547 */ /* 0x000fea000b800000 */
[----:B------:R-:W-:Y:S05]  /*1f10*/  BPT.TRAP 0x1 ;  /* 0x000000040000795c */ /* 0x000fea0000300000 */
.L_x_36:
[----:B------:R-:W-:Y:S04]  /*1f20*/  BSSY.RECONVERGENT B0, `(.L_x_37) ;  /* 0x0000003000007945 */ /* 0x000fe80003800200 */
[----:B------:R-:W-:Y:S05]  /*1f30*/  @!P4 BRA `(.L_x_38) ;  /* 0x000000000004c947 */ /* 0x000fea0003800000 */
[----:B------:R-:W-:Y:S05]  /*1f40*/  BPT.TRAP 0x1 ;  /* 0x000000040000795c */ /* 0x000fea0000300000 */
.L_x_38:
[----:B------:R-:W-:Y:S05]  /*1f50*/  BSYNC.RECONVERGENT B0 ;  /* 0x0000000000007941 */ /* 0x000fea0003800200 */
.L_x_37:
        /* <DEDUP_REMOVED lines=9> */
[----:B------:R-:W-:Y:S02]  /*1ff0*/  USHF.L.U32 UR18, UR23, 0x6, URZ ;  /* 0x0000000617127899 */ /* 0x000fe400080006ff */
[----:B------:R-:W-:Y:S01]  /*2000*/  ULOP3.LUT UR17, UR17, 0xfefffff8, URZ, 0xc0, !UPT ;  /* 0xfefffff811117892 */ /* 0x000fe2000f8ec0ff */
[----:B-1----:R-:W-:Y:S01]  /*2010*/  SHF.L.U32 R2, R15, 0x1f, RZ ;  /* 0x0000001f0f027819 */ /* 0x002fe200000006ff */
[----:B------:R-:W-:Y:S02]  /*2020*/  UIADD3 UR16, UPT, UPT, UR16, 0x8400, URZ ;  /* 0x0000840010107890 */ /* 0x000fe4000fffe0ff */
[----:B------:R-:W-:Y:S01]  /*2030*/  UIADD3.X UR33, UPT, UPT, URZ, UR25, URZ, UP1, !UPT ;  /* 0x00000019ff217290 */ /* 0x000fe20008ffe4ff */
[----:B------:R4:W1:Y:S01]  /*2040*/  SYNCS.PHASECHK.TRANS64.TRYWAIT P0, [UR8+0x80], R2 ;  /* 0x00008002ff0075a7 */ /* 0x0008620008001108 */
[----:B------:R-:W-:-:S02]  /*2050*/  ULEA UR8, UR27, UR4, 0xc ;  /* 0x000000041b087291 */ /* 0x000fc4000f8e60ff */
[----:B------:R-:W-:Y:S02]  /*2060*/  UIADD3.X UR31, UPT, UPT, URZ, UR25, URZ, UP0, !UPT ;  /* 0x00000019ff1f7290 */ /* 0x000fe400087fe4ff */
[----:B------:R-:W-:Y:S01]  /*2070*/  UIADD3 UR8, UPT, UPT, UR8, 0x28400, URZ ;  /* 0x0002840008087890 */ /* 0x000fe2000fffe0ff */
[----:B------:R-:W-:Y:S01]  /*2080*/  UMOV UR28, 0x0 ;  /* 0x00000000001c7882 */ /* 0x000fe20000000000 */
[----:B------:R-:W-:Y:S01]  /*2090*/  UMOV UR29, 0x10000000 ;  /* 0x10000000001d7882 */ /* 0x000fe20000000000 */
[----:B------:R-:W-:Y:S01]  /*20a0*/  UMOV UR19, UR35 ;  /* 0x0000002300137c82 */ /* 0x000fe20008000000 */
[----:B------:R-:W-:Y:S01]  /*20b0*/  UMOV UR20, UR36 ;  /* 0x0000002400147c82 */ /* 0x000fe20008000000 */
[----:B------:R-:W-:Y:S01]  /*20c0*/  UMOV UR12, UR36 ;  /* 0x00000024000c7c82 */ /* 0x000fe20008000000 */
[----:B------:R-:W-:Y:S01]  /*20d0*/  UMOV UR9, UR17 ;  /* 0x0000001100097c82 */ /* 0x000fe20008000000 */
[----:B------:R-:W-:Y:S01]  /*20e0*/  UMOV UR10, UR18 ;  /* 0x00000012000a7c82 */ /* 0x000fe20008000000 */
[----:B------:R4:W-:Y:S01]  /*20f0*/  UTMALDG.3D.2CTA [UR16], [UR32], desc[UR28] ;  /* 0x00001c10200075b4 */ /* 0x0009e20008211000 */
[----:B------:R-:W-:Y:S01]  /*2100*/  UIADD3 UR23, UPT, UPT, UR23, 0x1, URZ ;  /* 0x0000000117177890 */ /* 0x000fe2000fffe0ff */
[----:B------:R-:W-:-:S03]  /*2110*/  UMOV UR27, UR13 ;  /* 0x0000000d001b7c82 */ /* 0x000fc60008000000 */
[----:B------:R-:W-:Y:S01]  /*2120*/  UISETP.NE.AND UP0, UPT, UR23, UR26, UPT ;  /* 0x0000001a1700728c */ /* 0x000fe2000bf05270 */
[----:B------:R4:W-:Y:S08]  /*2130*/  UTMALDG.3D.2CTA [UR8], [UR30], desc[UR28] ;  /* 0x00001c081e0075b4 */ /* 0x0009f00008211000 */
[----:B----4-:R-:W-:Y:S05]  /*2140*/  BRA.U UP0, `(.L_x_39) ;  /* 0xfffffffd00487547 */ /* 0x010fea000b83ffff */
.L_x_33:
[C---:B-1----:R-:W-:Y:S01]  /*2150*/  LEA R2, R14.reuse, UR4, 0x3 ;  /* 0x000000040e027c11 */ /* 0x042fe2000f8e18ff */
[----:B------:R-:W-:Y:S01]  /*2160*/  NOP ;  /* 0x0000000000007918 */ /* 0x000fe20000000000 */
[----:B--2---:R-:W-:Y:S02]  /*2170*/  SHF.L.U32 R3, R13, 0x1f, RZ ;  /* 0x0000001f0d037819 */ /* 0x004fe400000006ff */
[----:B------:R-:W-:Y:S02]  /*2180*/  LEA R4, R14, UR4, 0x4 ;  /* 0x000000040e047c11 */ /* 0x000fe4000f8e20ff */
[----:B------:R-:W1:Y:S02]  /*2190*/  SYNCS.PHASECHK.TRANS64.TRYWAIT P0, [R2+URZ+0x130], R3 ;  /* 0x00013003020075a7 */ /* 0x000e6400080011ff */
[----:B-1----:R-:W-:Y:S05]  /*21a0*/  @!P0 BRA `(.L_x_40) ;  /* 0x00000070002c8947 */ /* 0x002fea0003800000 */
.L_x_140:
[----:B------:R-:W2:Y:S01]  /*21b0*/  LDS.128 R4, [R4+0x1c0] ;  /* 0x0001c00004047984 */ /* 0x000ea20000000c00 */
[----:B------:R-:W-:Y:S01]  /*21c0*/  ISETP.GE.AND P0, PT, R72, 0x1, PT ;  /* 0x000000014800780c */ /* 0x000fe20003f06270 */
[----:B-1----:R-:W-:Y:S01]  /*21d0*/  VIADD R2, R2, 0x140 ;  /* 0x0000014002027836 */ /* 0x002fe20000000000 */
[----:B------:R-:W-:Y:S01]  /*21e0*/  @!PT LDS RZ, [RZ] ;  /* 0x00000000fffff984 */ /* 0x000fe20000000800 */
[----:B------:R-:W-:Y:S01]  /*21f0*/  @!PT LDS RZ, [RZ] ;  /* 0x00000000fffff984 */ /* 0x000fe20000000800 */
[----:B------:R-:W-:Y:S01]  /*2200*/  @!PT LDS RZ, [RZ] ;  /* 0x00000000fffff984 */ /* 0x000fe20000000800 */
[----:B------:R-:W-:Y:S01]  /*2210*/  @!PT LDS RZ, [RZ] ;  /* 0x00000000fffff984 */ /* 0x000fe20000000800 */
[----:B------:R1:W-:Y:S06]  /*2220*/  MEMBAR.ALL.CTA ;  /* 0x0000000000007992 */ /* 0x0003ec0000008000 */
[----:B-1----:R-:W1:Y:S01]  /*2230*/  FENCE.VIEW.ASYNC.S ;  /* 0x00000000000073c6 */ /* 0x002e620000000000 */
[----:B------:R-:W-:-:S04]  /*2240*/  PRMT R2, RZ, 0x654, R2 ;  /* 0x00000654ff027816 */ /* 0x000fc80000000002 */
[----:B-1----:R1:W-:Y:S01]  /*2250*/  SYNCS.ARRIVE.TRANS64.RED.A1T0 RZ, [R2+URZ], RZ ;  /* 0x000000ff02ff79a7 */ /* 0x0023e200081004ff */
[----:B--2---:R-:W-:-:S13]  /*2260*/  LOP3.LUT P2, RZ, R6, 0x1, RZ, 0xc0, !PT ;  /* 0x0000000106ff7812 */ /* 0x004fda000784c0ff */
[----:B------:R-:W-:Y:S01]  /*2270*/  @P2 SHF.R.U32.HI R3, RZ, 0x10, R5 ;  /* 0x00000010ff032819 */ /* 0x000fe20000011605 */
[----:B------:R-:W-:Y:S01]  /*2280*/  VOTEU.ANY UP0, P2 ;  /* 0x0000000000ff7886 */ /* 0x000fe20001000100 */
[----:B------:R-:W-:Y:S02]  /*2290*/  @P2 MOV R11, R4 ;  /* 0x00000004000b2202 */ /* 0x000fe40000000f00 */
[----:B------:R-:W-:Y:S02]  /*22a0*/  @P2 R2UR.BROADCAST UR8, R3 ;  /* 0x00000000030822ca */ /* 0x000fe400008e0000 */
[----:B------:R-:W-:-:S11]  /*22b0*/  @P2 LOP3.LUT R8, R5, 0xffff, RZ, 0xc0, !PT ;  /* 0x0000ffff05082812 */ /* 0x000fd600078ec0ff */
[----:B------:R-:W-:Y:S01]  /*22c0*/  @UP0 UMOV UR36, UR8 ;  /* 0x0000000800240c82 */ /* 0x000fe20008000000 */
[----:B-1----:R-:W-:Y:S05]  /*22d0*/  @!P0 BRA `(.L_x_41) ;  /* 0x0000000000b88947 */ /* 0x002fea0003800000 */
[----:B------:R-:W3:Y:S01]  /*22e0*/  LDC.64 R4, c[0x0][0xb18] ;  /* 0x0002c600ff047b82 */ /* 0x000ee20000000a00 */
[----:B------:R-:W-:-:S07]  /*22f0*/  ISETP.NE.AND P3, PT, R72, 0x1, PT ;  /* 0x000000014800780c */ /* 0x000fce0003f65270 */
[----:B------:R-:W1:Y:S08]  /*2300*/  LDC.64 R6, c[0x0][0xb10] ;  /* 0x0002c400ff067b82 */ /* 0x000e700000000a00 */
[----:B------:R-:W2:Y:S08]  /*2310*/  LDC R18, c[0x0][0xb20] ;  /* 0x0002c800ff127b82 */ /* 0x000eb00000000800 */
[----:B------:R-:W4:Y:S01]  /*2320*/  LDC R20, c[0x0][0xb0c] ;  /* 0x0002c300ff147b82 */ /* 0x000f220000000800 */
[----:B---3--:R-:W-:Y:S01]  /*2330*/  IMAD.HI.U32 R19, R0, R5, RZ ;  /* 0x0000000500137227 */ /* 0x008fe200078e00ff */
[----:B------:R-:W-:-:S03]  /*2340*/  ISETP.NE.AND P0, PT, R4, 0x1, PT ;  /* 0x000000010400780c */ /* 0x000fc60003f05270 */
[----:B------:R-:W-:-:S03]  /*2350*/  IMAD.HI.U32 R5, R8, R5, RZ ;  /* 0x0000000508057227 */ /* 0x000fc600078e00ff */
[----:B------:R-:W3:Y:S01]  /*2360*/  LDC.64 R2, c[0x0][0xb28] ;  /* 0x0002ca00ff027b82 */ /* 0x000ee20000000a00 */
[----:B-1----:R-:W-:-:S04]  /*2370*/  IMAD.HI.U32 R22, R9, R6, RZ ;  /* 0x0000000609167227 */ /* 0x002fc800078e00ff */
[----:B------:R-:W-:Y:S01]  /*2380*/  IMAD.HI.U32 R24, R11, R6, RZ ;  /* 0x000000060b187227 */ /* 0x000fe200078e00ff */
[----:B------:R-:W-:Y:S02]  /*2390*/  SHF.R.U32.HI R22, RZ, R7, R22 ;  /* 0x00000007ff167219 */ /* 0x000fe40000011616 */
[-C--:B--2---:R-:W-:Y:S02]  /*23a0*/  SHF.R.U32.HI R19, RZ, R18.reuse, R19 ;  /* 0x00000012ff137219 */ /* 0x084fe40000011613 */
[----:B------:R-:W-:Y:S02]  /*23b0*/  SHF.R.U32.HI R5, RZ, R18, R5 ;  /* 0x00000012ff057219 */ /* 0x000fe40000011605 */
[----:B------:R-:W-:Y:S02]  /*23c0*/  SEL R19, R0, R19, !P0 ;  /* 0x0000001300137207 */ /* 0x000fe40004000000 */
[----:B------:R-:W-:Y:S02]  /*23d0*/  SHF.R.U32.HI R24, RZ, R7, R24 ;  /* 0x00000007ff187219 */ /* 0x000fe40000011618 */
[----:B----4-:R-:W-:-:S02]  /*23e0*/  ISETP.NE.AND P1, PT, R20, 0x1, PT ;  /* 0x000000011400780c */ /* 0x010fc40003f25270 */
[----:B------:R-:W-:Y:S02]  /*23f0*/  SEL R5, R8, R5, !P0 ;  /* 0x0000000508057207 */ /* 0x000fe40004000000 */
[----:B------:R-:W-:Y:S02]  /*2400*/  SEL R21, R9, R22, !P1 ;  /* 0x0000001609157207 */ /* 0x000fe40004800000 */
[----:B------:R-:W-:Y:S01]  /*2410*/  SEL R7, R11, R24, !P1 ;  /* 0x000000180b077207 */ /* 0x000fe20004800000 */
[----:B---3--:R-:W-:-:S04]  /*2420*/  IMAD.HI.U32 R22, R19, R2, RZ ;  /* 0x0000000213167227 */ /* 0x008fc800078e00ff */
[----:B------:R-:W-:Y:S01]  /*2430*/  IMAD.HI.U32 R6, R21, R2, RZ ;  /* 0x0000000215067227 */ /* 0x000fe200078e00ff */
[----:B------:R-:W-:-:S04]  /*2440*/  @P3 SHF.R.U32.HI R19, RZ, R3, R22 ;  /* 0x00000003ff133219 */ /* 0x000fc80000011616 */
[----:B------:R-:W-:Y:S01]  /*2450*/  @P3 SHF.R.U32.HI R21, RZ, R3, R6 ;  /* 0x00000003ff153219 */ /* 0x000fe20000011606 */
[----:B------:R-:W-:-:S04]  /*2460*/  IMAD R19, R72, R19, RZ ;  /* 0x0000001348137224 */ /* 0x000fc800078e02ff */
[----:B------:R-:W-:Y:S01]  /*2470*/  IMAD R6, R72, R21, RZ ;  /* 0x0000001548067224 */ /* 0x000fe200078e02ff */
[C---:B------:R-:W-:Y:S02]  /*2480*/  ISETP.GE.AND P0, PT, R5.reuse, R19, PT ;  /* 0x000000130500720c */ /* 0x040fe40003f06270 */
[----:B------:R-:W-:Y:S02]  /*2490*/  IADD3 R19, PT, PT, -R5, RZ, RZ ;  /* 0x000000ff05137210 */ /* 0x000fe40007ffe1ff */
[----:B------:R-:W-:Y:S01]  /*24a0*/  ISETP.GE.OR P0, PT, R7, R6, P0 ;  /* 0x000000060700720c */ /* 0x000fe20000706670 */
[----:B------:R-:W-:-:S04]  /*24b0*/  IMAD.HI.U32 R6, R5, R2, RZ ;  /* 0x0000000205067227 */ /* 0x000fc800078e00ff */
[----:B------:R-:W-:Y:S01]  /*24c0*/  IMAD R8, R4, R19, R8 ;  /* 0x0000001304087224 */ /* 0x000fe200078e0208 */
[----:B------:R-:W-:-:S04]  /*24d0*/  SHF.R.U32.HI R6, RZ, R3, R6 ;  /* 0x00000003ff067219 */ /* 0x000fc80000011606 */
[----:B------:R-:W-:-:S03]  /*24e0*/  SEL R6, R5, R6, !P3 ;  /* 0x0000000605067207 */ /* 0x000fc60005800000 */
[----:B------:R-:W-:-:S04]  /*24f0*/  @!P0 IMAD.HI.U32 R18, R7, R2, RZ ;  /* 0x0000000207128227 */ /* 0x000fc800078e00ff */
[----:B------:R-:W-:Y:S01]  /*2500*/  IMAD.MOV R2, RZ, RZ, -R6 ;  /* 0x000000ffff027224 */ /* 0x000fe200078e0a06 */
[----:B------:R-:W-:-:S03]  /*2510*/  @!P0 SHF.R.U32.HI R18, RZ, R3, R18 ;  /* 0x00000003ff128219 */ /* 0x000fc60000011612 */
[----:B------:R-:W-:Y:S01]  /*2520*/  IMAD R2, R72, R2, R5 ;  /* 0x0000000248027224 */ /* 0x000fe200078e0205 */
        /* <DEDUP_REMOVED lines=9> */
.L_x_41:
[----:B------:R-:W1:Y:S02]  /*25c0*/  LDCU UR8, c[0x0][0xb30] ;  /* 0x00016600ff0877ac */ /* 0x000e640008000800 */
[----:B-1----:R-:W-:-:S09]  /*25d0*/  UISETP.NE.AND UP0, UPT, UR8, 0x1, UPT ;  /* 0x000000010800788c */ /* 0x002fd2000bf05270 */
[----:B------:R-:W-:Y:S05]  /*25e0*/  BRA.U UP0, `(.L_x_42) ;  /* 0x0000000100407547 */ /* 0x000fea000b800000 */
[----:B------:R-:W1:Y:S08]  /*25f0*/  LDC.64 R4, c[0x0][0xb10] ;  /* 0x0002c400ff047b82 */ /* 0x000e700000000a00 */
[----:B------:R-:W2:Y:S08]  /*2600*/  LDC.64 R2, c[0x0][0xb18] ;  /* 0x0002c600ff027b82 */ /* 0x000eb00000000a00 */
[----:B------:R-:W4:Y:S08]  /*2610*/  LDC R6, c[0x0][0xb20] ;  /* 0x0002c800ff067b82 */ /* 0x000f300000000800 */
[----:B------:R-:W3:Y:S01]  /*2620*/  LDC R18, c[0x0][0xb0c] ;  /* 0x0002c300ff127b82 */ /* 0x000ee20000000800 */
[----:B-1----:R-:W-:-:S05]  /*2630*/  IMAD.HI.U32 R4, R11, R4, RZ ;  /* 0x000000040b047227 */ /* 0x002fca00078e00ff */
[----:B------:R-:W-:Y:S01]  /*2640*/  SHF.R.U32.HI R4, RZ, R5, R4 ;  /* 0x00000005ff047219 */ /* 0x000fe20000011604 */
[----:B--2---:R-:W-:Y:S01]  /*2650*/  IMAD.HI.U32 R3, R8, R3, RZ ;  /* 0x0000000308037227 */ /* 0x004fe200078e00ff */
[----:B------:R-:W-:-:S04]  /*2660*/  ISETP.NE.AND P0, PT, R2, 0x1, PT ;  /* 0x000000010200780c */ /* 0x000fc80003f05270 */
[----:B----4-:R-:W-:-:S04]  /*2670*/  SHF.R.U32.HI R3, RZ, R6, R3 ;  /* 0x00000006ff037219 */ /* 0x010fc80000011603 */
[----:B------:R-:W-:Y:S02]  /*2680*/  SEL R3, R8, R3, !P0 ;  /* 0x0000000308037207 */ /* 0x000fe40004000000 */
[----:B---3--:R-:W-:-:S04]  /*2690*/  ISETP.NE.AND P1, PT, R18, 0x1, PT ;  /* 0x000000011200780c */ /* 0x008fc80003f25270 */
[----:B------:R-:W-:-:S05]  /*26a0*/  SEL R4, R11, R4, !P1 ;  /* 0x000000040b047207 */ /* 0x000fca0004800000 */
[----:B------:R-:W-:Y:S02]  /*26b0*/  IMAD.IADD R5, R3, 0x1, -R4 ;  /* 0x0000000103057824 */ /* 0x000fe400078e0a04 */
[----:B------:R-:W-:Y:S02]  /*26c0*/  IMAD.IADD R3, R4, 0x1, -R3 ;  /* 0x0000000104037824 */ /* 0x000fe400078e0a03 */
[----:B------:R-:W-:Y:S02]  /*26d0*/  IMAD R11, R5, R18, R11 ;  /* 0x00000012050b7224 */ /* 0x000fe400078e020b */
[----:B------:R-:W-:-:S07]  /*26e0*/  IMAD R8, R3, R2, R8 ;  /* 0x0000000203087224 */ /* 0x000fce00078e0208 */
.L_x_42:
[----:B------:R-:W-:Y:S01]  /*26f0*/  VIADD R14, R14, 0x1 ;  /* 0x000000010e0e7836 */ /* 0x000fe20000000000 */
[----:B------:R-:W-:Y:S01]  /*2700*/  PLOP3.LUT P1, PT, PT, PT, PT, 0x80, 0x8 ;  /* 0x000000000008781c */ /* 0x000fe20003f2f070 */
[----:B------:R-:W-:Y:S02]  /*2710*/  IMAD.IADD R21, R11, 0x1, R170 ;  /* 0x000000010b157824 */ /* 0x000fe400078e02aa */
[----:B------:R-:W-:Y:S01]  /*2720*/  IMAD.IADD R20, R8, 0x1, R147 ;  /* 0x0000000108147824 */ /* 0x000fe200078e0293 */
[----:B------:R-:W-:-:S04]  /*2730*/  ISETP.NE.AND P0, PT, R14, 0x2, PT ;  /* 0x000000020e00780c */ /* 0x000fc80003f05270 */
[----:B------:R-:W-:Y:S02]  /*2740*/  SEL R2, RZ, 0x1, P0 ;  /* 0x00000001ff027807 */ /* 0x000fe40000000000 */
[----:B------:R-:W-:Y:S02]  /*2750*/  SEL R14, R14, RZ, P0 ;  /* 0x000000ff0e0e7207 */ /* 0x000fe40000000000 */
[----:B------:R-:W-:Y:S01]  /*2760*/  LOP3.LUT R13, R13, R2, RZ, 0x3c, !PT ;  /* 0x000000020d0d7212 */ /* 0x000fe200078e3cff */
[----:B------:R-:W-:Y:S06]  /*2770*/  @P2 BRA `(.L_x_43) ;  /* 0xfffffff000582947 */ /* 0x000fec000383ffff */
[----:B------:R-:W-:Y:S01]  /*2780*/  UIADD3 UR4, UPT, UPT, UR4, 0x80, URZ ;  /* 0x0000008004047890 */ /* 0x000fe2000fffe0ff */
[----:B------:R-:W-:-:S03]  /*2790*/  SHF.L.U32 R3, R15, 0x1f, RZ ;  /* 0x0000001f0f037819 */ /* 0x000fc600000006ff */
[----:B------:R-:W-:-:S09]  /*27a0*/  ULEA UR5, UR13, UR4, 0x3 ;  /* 0x000000040d057291 */ /* 0x000fd2000f8e18ff */
[----:B------:R-:W1:Y:S02]  /*27b0*/  SYNCS.PHASECHK.TRANS64.TRYWAIT P0, [UR5], R3 ;  /* 0x00000003ff0075a7 */ /* 0x000e640008001105 */
[----:B-1----:R-:W-:Y:S05]  /*27c0*/  @!P0 BRA `(.L_x_44) ;  /* 0x0000006800b88947 */ /* 0x002fea0003800000 */
.L_x_142:
[----:B------:R-:W-:-:S04]  /*27d0*/  UIADD3 UR6, UPT, UPT, UR13, 0x1, URZ ;  /* 0x000000010d067890 */ /* 0x000fc8000fffe0ff */
[----:B------:R-:W-:-:S04]  /*27e0*/  UISETP.NE.AND UP0, UPT, UR6, 0x10, UPT ;  /* 0x000000100600788c */ /* 0x000fc8000bf05270 */
[----:B------:R-:W-:Y:S02]  /*27f0*/  USEL UR7, URZ, 0x1, UP0 ;  /* 0x00000001ff077887 */ /* 0x000fe40008000000 */
[----:B------:R-:W-:-:S04]  /*2800*/  USEL UR6, UR6, URZ, UP0 ;  /* 0x000000ff06067287 */ /* 0x000fc80008000000 */
[----:B------:R-:W-:Y:S01]  /*2810*/  ULEA UR5, UR6, UR4, 0x3 ;  /* 0x0000000406057291 */ /* 0x000fe2000f8e18ff */
[----:B------:R-:W-:-:S04]  /*2820*/  LOP3.LUT R2, R15, UR7, RZ, 0x3c, !PT ;  /* 0x000000070f027c12 */ /* 0x000fc8000f8e3cff */
[----:B-1----:R-:W-:-:S04]  /*2830*/  SHF.L.U32 R3, R2, 0x1f, RZ ;  /* 0x0000001f02037819 */ /* 0x002fc800000006ff */
[----:B------:R-:W1:Y:S02]  /*2840*/  SYNCS.PHASECHK.TRANS64.TRYWAIT P0, [UR5], R3 ;  /* 0x00000003ff0075a7 */ /* 0x000e640008001105 */
[----:B-1----:R-:W-:Y:S05]  /*2850*/  @!P0 BRA `(.L_x_45) ;  /* 0x0000006800ac8947 */ /* 0x002fea0003800000 */
.L_x_144:
        /* <DEDUP_REMOVED lines=9> */
.L_x_146:
        /* <DEDUP_REMOVED lines=9> */
.L_x_148:
        /* <DEDUP_REMOVED lines=9> */
.L_x_150:
        /* <DEDUP_REMOVED lines=9> */
.L_x_152:
        /* <DEDUP_REMOVED lines=9> */
.L_x_154:
        /* <DEDUP_REMOVED lines=9> */
.L_x_156:
        /* <DEDUP_REMOVED lines=9> */
.L_x_158:
        /* <DEDUP_REMOVED lines=9> */
.L_x_160:
        /* <DEDUP_REMOVED lines=9> */
.L_x_162:
        /* <DEDUP_REMOVED lines=9> */
.L_x_164:
        /* <DEDUP_REMOVED lines=9> */
.L_x_166:
        /* <DEDUP_REMOVED lines=9> */
.L_x_168:
        /* <DEDUP_REMOVED lines=9> */
.L_x_170:
[----:B------:R-:W-:-:S04]  /*2fb0*/  UIADD3 UR6, UPT, UPT, UR6, 0x1, URZ ;  /* 0x0000000106067890 */ /* 0x000fc8000fffe0ff */
[----:B------:R-:W-:-:S04]  /*2fc0*/  UISETP.NE.AND UP0, UPT, UR6, 0x10, UPT ;  /* 0x000000100600788c */ /* 0x000fc8000bf05270 */
[----:B------:R-:W-:Y:S02]  /*2fd0*/  USEL UR5, URZ, 0x1, UP0 ;  /* 0x00000001ff057887 */ /* 0x000fe40008000000 */
[----:B------:R-:W-:-:S04]  /*2fe0*/  USEL UR6, UR6, URZ, UP0 ;  /* 0x000000ff06067287 */ /* 0x000fc80008000000 */
[----:B------:R-:W-:Y:S01]  /*2ff0*/  ULEA UR6, UR6, UR4, 0x3 ;  /* 0x0000000406067291 */ /* 0x000fe2000f8e18ff */
[----:B-1----:R-:W-:-:S04]  /*3000*/  LOP3.LUT R3, R2, UR5, RZ, 0x3c, !PT ;  /* 0x0000000502037c12 */ /* 0x002fc8000f8e3cff */
[----:B------:R-:W-:Y:S01]  /*3010*/  SHF.L.U32 R3, R3, 0x1f, RZ ;  /* 0x0000001f03037819 */ /* 0x000fe200000006ff */
[----:B---3--:R-:W-:-:S07]  /*3020*/  IMAD.U32 R0, RZ, RZ, UR6 ;  /* 0x00000006ff007e24 */ /* 0x008fce000f8e00ff */
.L_x_59:
[----:B-1----:R1:W2:Y:S02]  /*3030*/  SYNCS.PHASECHK.TRANS64.TRYWAIT P0, [R0+URZ], R3 ;  /* 0x00000003000075a7 */ /* 0x0022a400080011ff */
[----:B--2---:R-:W-:Y:S05]  /*3040*/  @!P0 NANOSLEEP.SYNCS 0x989680 ;  /* 0x009896800000895d */ /* 0x004fea0003900000 */
[----:B------:R-:W2:Y:S02]  /*3050*/  @!P0 SYNCS.PHASECHK.TRANS64 P0, [R0+URZ], R3 ;  /* 0x00000003000085a7 */ /* 0x000ea400080010ff */
[----:B--2---:R-:W-:Y:S05]  /*3060*/  @P0 EXIT ;  /* 0x000000000000094d */ /* 0x004fea0003800000 */
[----:B------:R-:W-:Y:S05]  /*3070*/  BRA `(.L_x_59) ;  /* 0xfffffffc00ec7947 */ /* 0x000fea000383ffff */
.L_x_23:
[----:B------:R-:W-:-:S04]  /*3080*/  UISETP.NE.AND UP1, UPT, UR37, URZ, UPT ;  /* 0x000000ff2500728c */ /* 0x000fc8000bf25270 */
[----:B------:R-:W-:-:S09]  /*3090*/  UISETP.NE.OR UP1, UPT, UR10, 0x1, UP1 ;  /* 0x000000010a00788c */ /* 0x000fd20008f25670 */
[----:B------:R-:W-:Y:S05]  /*30a0*/  BRA.U UP1, `(.L_x_60) ;  /* 0x00000005014c7547 */ /* 0x000fea000b800000 */
[----:B------:R-:W-:Y:S01]  /*30b0*/  HFMA2 R11, -RZ, RZ, 0, 0 ;  /* 0x00000000ff0b7431 */ /* 0x000fe200000001ff */
[----:B------:R-:W-:Y:S01]  /*30c0*/  ISETP.GE.U32.AND P2, PT, R10, 0x2, PT ;  /* 0x000000020a00780c */ /* 0x000fe20003f46070 */
[----:B------:R-:W-:Y:S01]  /*30d0*/  IMAD.MOV.U32 R12, RZ, RZ, 0x1 ;  /* 0x00000001ff0c7424 */ /* 0x000fe200078e00ff */
[----:B------:R-:W-:Y:S01]  /*30e0*/  CS2R R8, SRZ ;  /* 0x0000000000087805 */ /* 0x000fe2000001ff00 */
[----:B------:R-:W-:Y:S01]  /*30f0*/  IMAD.MOV.U32 R3, RZ, RZ, RZ ;  /* 0x000000ffff037224 */ /* 0x000fe200078e00ff */
[----:B------:R-:W-:Y:S01]  /*3100*/  UMOV UR4, 0x400 ;  /* 0x0000040000047882 */ /* 0x000fe20000000000 */
[----:B------:R-:W-:Y:S01]  /*3110*/  UMOV UR6, URZ ;  /* 0x000000ff00067c82 */ /* 0x000fe20008000000 */
[----:B------:R-:W-:-:S12]  /*3120*/  ULEA UR37, UR37, UR4, 0x18 ;  /* 0x0000000425257291 */ /* 0x000fd8000f8ec0ff */
.L_x_64:
[----:B------:R-:W-:Y:S02]  /*3130*/  LEA R0, R3, UR37, 0x3 ;  /* 0x0000002503007c11 */ /* 0x000fe4000f8e18ff */
[----:B------:R-:W-:-:S03]  /*3140*/  SHF.L.U32 R5, R8, 0x1f, RZ ;  /* 0x0000001f08057819 */ /* 0x000fc600000006ff */
[----:B------:R-:W-:Y:S01]  /*3150*/  VIADD R4, R0, 0x1a0 ;  /* 0x000001a000047836 */ /* 0x000fe20000000000 */
[----:B------:R-:W1:Y:S02]  /*3160*/  SYNCS.PHASECHK.TRANS64.TRYWAIT P0, [R0+URZ+0x190], R5 ;  /* 0x00019005000075a7 */ /* 0x000e6400080011ff */
[----:B-1----:R-:W-:Y:S05]  /*3170*/  @!P0 BRA `(.L_x_61) ;  /* 0x0000006400b48947 */ /* 0x002fea0003800000 */
.L_x_171:
[----:B------:R-:W-:Y:S01]  /*3180*/  ULEA UR5, UR6, UR37, 0x3 ;  /* 0x0000002506057291 */ /* 0x000fe2000f8e18ff */
[----:B------:R-:W-:Y:S01]  /*3190*/  PRMT R4, RZ, 0x654, R4 ;  /* 0x00000654ff047816 */ /* 0x000fe20000000004 */
[----:B-1----:R-:W-:Y:S01]  /*31a0*/  @!P2 IMAD.MOV.U32 R5, RZ, RZ, 0x10 ;  /* 0x00000010ff05a424 */ /* 0x002fe200078e00ff */
[----:B------:R-:W-:Y:S01]  /*31b0*/  SHF.L.U32 R7, R12, 0x1f, RZ ;  /* 0x0000001f0c077819 */ /* 0x000fe200000006ff */
[----:B------:R-:W-:Y:S01]  /*31c0*/  UIADD3 UR4, UPT, UPT, UR5, 0x130, URZ ;  /* 0x0000013005047890 */ /* 0x000fe2000fffe0ff */
[----:B------:R1:W-:Y:S05]  /*31d0*/  SYNCS.ARRIVE.TRANS64.RED.A1T0 RZ, [R4+URZ], RZ ;  /* 0x000000ff04ff79a7 */ /* 0x0003ea00081004ff */
[----:B------:R-:W-:Y:S01]  /*31e0*/  IMAD.U32 R13, RZ, RZ, UR4 ;  /* 0x00000004ff0d7e24 */ /* 0x000fe2000f8e00ff */
[----:B------:R-:W2:Y:S04]  /*31f0*/  SYNCS.PHASECHK.TRANS64.TRYWAIT P0, [UR5+0x140], R7 ;  /* 0x00014007ff0075a7 */ /* 0x000ea80008001105 */
[----:B------:R-:W-:Y:S01]  /*3200*/  PRMT R13, R10, 0x654, R13 ;  /* 0x000006540a0d7816 */ /* 0x000fe2000000000d */
[----:B-12---:R-:W-:Y:S06]  /*3210*/  @!P0 BRA `(.L_x_62) ;  /* 0x0000006400a08947 */ /* 0x006fec0003800000 */
.L_x_173:
[----:B------:R-:W-:Y:S01]  /*3220*/  ULEA UR4, UR6, UR37, 0x4 ;  /* 0x0000002506047291 */ /* 0x000fe2000f8e20ff */
[----:B------:R-:W-:Y:S01]  /*3230*/  SEL R2, R13, R2, !P2 ;  /* 0x000000020d027207 */ /* 0x000fe20005000000 */
[----:B------:R-:W-:Y:S01]  /*3240*/  UIADD3 UR5, UPT, UPT, UR5, 0x130, URZ ;  /* 0x0000013005057890 */ /* 0x000fe2000fffe0ff */
[----:B-1----:R-:W-:Y:S01]  /*3250*/  LEA R0, R11, UR37, 0x3 ;  /* 0x000000250b007c11 */ /* 0x002fe2000f8e18ff */
[----:B------:R-:W-:Y:S01]  /*3260*/  UIADD3 UR4, UPT, UPT, UR4, 0x1c0, URZ ;  /* 0x000001c004047890 */ /* 0x000fe2000fffe0ff */
[----:B------:R1:W-:Y:S01]  /*3270*/  @!P2 SYNCS.ARRIVE.TRANS64.RED RZ, [R2+URZ], R5 ;  /* 0x0000000502ffa9a7 */ /* 0x0003e200080004ff */
[----:B------:R-:W-:Y:S01]  /*3280*/  UIADD3 UR6, UPT, UPT, UR6, 0x1, URZ ;  /* 0x0000000106067890 */ /* 0x000fe2000fffe0ff */
[----:B------:R-:W-:-:S03]  /*3290*/  VIADD R3, R3, 0x1 ;  /* 0x0000000103037836 */ /* 0x000fc60000000000 */
[----:B------:R-:W-:Y:S02]  /*32a0*/  UISETP.NE.AND UP0, UPT, UR6, 0x2, UPT ;  /* 0x000000020600788c */ /* 0x000fe4000bf05270 */
[----:B------:R-:W-:Y:S01]  /*32b0*/  ISETP.NE.AND P0, PT, R3, 0x2, PT ;  /* 0x000000020300780c */ /* 0x000fe20003f05270 */
[----:B------:R-:W-:Y:S06]  /*32c0*/  UGETNEXTWORKID.BROADCAST [UR4], [UR5] ;  /* 0x00000000040073ca */ /* 0x000fec0008000100 */
[----:B------:R-:W-:Y:S02]  /*32d0*/  USEL UR4, URZ, 0x1, UP0 ;  /* 0x00000001ff047887 */ /* 0x000fe40008000000 */
[----:B------:R-:W-:-:S04]  /*32e0*/  USEL UR6, UR6, URZ, UP0 ;  /* 0x000000ff06067287 */ /* 0x000fc80008000000 */
[----:B------:R-:W-:Y:S02]  /*32f0*/  LOP3.LUT R12, R12, UR4, RZ, 0x3c, !PT ;  /* 0x000000040c0c7c12 */ /* 0x000fe4000f8e3cff */
[----:B-1----:R-:W-:-:S04]  /*3300*/  SHF.L.U32 R5, R9, 0x1f, RZ ;  /* 0x0000001f09057819 */ /* 0x002fc800000006ff */
[----:B------:R-:W1:Y:S02]  /*3310*/  SYNCS.PHASECHK.TRANS64.TRYWAIT P1, [R0+URZ+0x130], R5 ;  /* 0x00013005000075a7 */ /* 0x000e6400080211ff */
[----:B-1----:R-:W-:Y:S05]  /*3320*/  @!P1 BRA `(.L_x_63) ;  /* 0x0000006400749947 */ /* 0x002fea0003800000 */
.L_x_174:
[----:B------:R-:W-:Y:S01]  /*3330*/  LEA R4, R11, UR37, 0x4 ;  /* 0x000000250b047c11 */ /* 0x000fe2000f8e20ff */
[----:B-1----:R-:W-:Y:S01]  /*3340*/  VIADD R0, R0, 0x140 ;  /* 0x0000014000007836 */ /* 0x002fe20000000000 */
[----:B------:R-:W-:Y:S01]  /*3350*/  SEL R3, R3, RZ, P0 ;  /* 0x000000ff03037207 */ /* 0x000fe20000000000 */
[----:B------:R-:W-:-:S03]  /*3360*/  VIADD R11, R11, 0x1 ;  /* 0x000000010b0b7836 */ /* 0x000fc60000000000 */
[----:B------:R-:W1:Y:S01]  /*3370*/  LDS.128 R4, [R4+0x1c0] ;  /* 0x0001c00004047984 */ /* 0x000e620000000c00 */
[----:B------:R-:W-:Y:S02]  /*3380*/  PRMT R0, RZ, 0x654, R0 ;  /* 0x00000654ff007816 */ /* 0x000fe40000000000 */
[C---:B------:R-:W-:Y:S01]  /*3390*/  ISETP.NE.AND P1, PT, R11.reuse, 0x2, PT ;  /* 0x000000020b00780c */ /* 0x040fe20003f25270 */
[----:B------:R-:W-:Y:S01]  /*33a0*/  @!PT LDS RZ, [RZ] ;  /* 0x00000000fffff984 */ /* 0x000fe20000000800 */
[----:B------:R-:W-:Y:S01]  /*33b0*/  @!PT LDS RZ, [RZ] ;  /* 0x00000000fffff984 */ /* 0x000fe20000000800 */
[----:B------:R-:W-:Y:S01]  /*33c0*/  @!PT LDS RZ, [RZ] ;  /* 0x00000000fffff984 */ /* 0x000fe20000000800 */
[----:B------:R-:W-:Y:S01]  /*33d0*/  @!PT LDS RZ, [RZ] ;  /* 0x00000000fffff984 */ /* 0x000fe20000000800 */
[----:B------:R2:W-:Y:S06]  /*33e0*/  MEMBAR.ALL.CTA ;  /* 0x0000000000007992 */ /* 0x0005ec0000008000 */
[----:B--2---:R-:W2:Y:S01]  /*33f0*/  FENCE.VIEW.ASYNC.S ;  /* 0x00000000000073c6 */ /* 0x004ea20000000000 */
[----:B------:R-:W-:Y:S01]  /*3400*/  SEL R11, R11, RZ, P1 ;  /* 0x000000ff0b0b7207 */ /* 0x000fe20000800000 */
[----:B--2---:R2:W-:Y:S01]  /*3410*/  SYNCS.ARRIVE.TRANS64.RED.A1T0 RZ, [R0+URZ], RZ ;  /* 0x000000ff00ff79a7 */ /* 0x0045e200081004ff */
[----:B-1----:R-:W-:-:S02]  /*3420*/  LOP3.LUT P3, RZ, R6, 0x1, RZ, 0xc0, !PT ;  /* 0x0000000106ff7812 */ /* 0x002fc4000786c0ff */
[----:B------:R-:W-:-:S04]  /*3430*/  SEL R5, RZ, 0x1, P0 ;  /* 0x00000001ff057807 */ /* 0x000fc80000000000 */
[----:B------:R-:W-:Y:S02]  /*3440*/  LOP3.LUT R8, R8, R5, RZ, 0x3c, !PT ;  /* 0x0000000508087212 */ /* 0x000fe400078e3cff */
[----:B--2---:R-:W-:-:S04]  /*3450*/  SEL R0, RZ, 0x1, P1 ;  /* 0x00000001ff007807 */ /* 0x004fc80000800000 */
[----:B------:R-:W-:Y:S01]  /*3460*/  LOP3.LUT R9, R9, R0, RZ, 0x3c, !PT ;  /* 0x0000000009097212 */ /* 0x000fe200078e3cff */
[----:B------:R-:W-:Y:S06]  /*3470*/  @P3 BRA `(.L_x_64) ;  /* 0xfffffffc002c3947 */ /* 0x000fec000383ffff */
[----:B------:R-:W-:Y:S01]  /*3480*/  ULEA UR5, UR6, UR37, 0x3 ;  /* 0x0000002506057291 */ /* 0x000fe2000f8e18ff */
[----:B------:R-:W-:-:S08]  /*3490*/  SHF.L.U32 R3, R12, 0x1f, RZ ;  /* 0x0000001f0c037819 */ /* 0x000fd000000006ff */
[----:B------:R-:W1:Y:S02]  /*34a0*/  SYNCS.PHASECHK.TRANS64 P0, [UR5+0x140], R3 ;  /* 0x00014003ff0075a7 */ /* 0x000e640008001005 */
[----:B-1----:R-:W-:Y:S05]  /*34b0*/  @P0 BRA `(.L_x_65) ;  /* 0x0000000000080947 */ /* 0x002fea0003800000 */
[----:B------:R-:W1:Y:S02]  /*34c0*/  SYNCS.PHASECHK.TRANS64.TRYWAIT P0, [UR5+0x140], R3 ;  /* 0x00014003ff0075a7 */ /* 0x000e640008001105 */
[----:B-1----:R-:W-:Y:S05]  /*34d0*/  @!P0 BRA `(.L_x_66) ;  /* 0x00000064001c8947 */ /* 0x002fea0003800000 */
.L_x_65:
[----:B------:R-:W-:-:S04]  /*34e0*/  UIADD3 UR4, UPT, UPT, UR6, 0x1, URZ ;  /* 0x0000000106047890 */ /* 0x000fc8000fffe0ff */
[----:B------:R-:W-:-:S04]  /*34f0*/  UISETP.NE.AND UP0, UPT, UR4, 0x2, UPT ;  /* 0x000000020400788c */ /* 0x000fc8000bf05270 */
[----:B------:R-:W-:Y:S02]  /*3500*/  USEL UR7, URZ, 0x1, UP0 ;  /* 0x00000001ff077887 */ /* 0x000fe40008000000 */
[----:B------:R-:W-:-:S04]  /*3510*/  USEL UR4, UR4, URZ, UP0 ;  /* 0x000000ff04047287 */ /* 0x000fc80008000000 */
[----:B------:R-:W-:Y:S01]  /*3520*/  ULEA UR4, UR4, UR37, 0x3 ;  /* 0x0000002504047291 */ /* 0x000fe2000f8e18ff */
[----:B-1----:R-:W-:-:S04]  /*3530*/  LOP3.LUT R3, R12, UR7, RZ, 0x3c, !PT ;  /* 0x000000070c037c12 */ /* 0x002fc8000f8e3cff */
[----:B------:R-:W-:-:S04]  /*3540*/  SHF.L.U32 R0, R3, 0x1f, RZ ;  /* 0x0000001f03007819 */ /* 0x000fc800000006ff */
[----:B------:R-:W1:Y:S02]  /*3550*/  SYNCS.PHASECHK.TRANS64 P0, [UR4+0x140], R0 ;  /* 0x00014000ff0075a7 */ /* 0x000e640008001004 */
[----:B-1----:R-:W-:Y:S05]  /*3560*/  @P0 EXIT ;  /* 0x000000000000094d */ /* 0x002fea0003800000 */
[----:B------:R-:W-:Y:S02]  /*3570*/  SHF.L.U32 R3, R3, 0x1f, RZ ;  /* 0x0000001f03037819 */ /* 0x000fe400000006ff */
[----:B------:R-:W-:-:S07]  /*3580*/  MOV R0, UR4 ;  /* 0x0000000400007c02 */ /* 0x000fce0008000f00 */
.L_x_67:
[----:B-1----:R1:W2:Y:S02]  /*3590*/  SYNCS.PHASECHK.TRANS64.TRYWAIT P0, [R0+URZ+0x140], R3 ;  /* 0x00014003000075a7 */ /* 0x0022a400080011ff */
[----:B--2---:R-:W-:Y:S05]  /*35a0*/  @!P0 NANOSLEEP.SYNCS 0x989680 ;  /* 0x009896800000895d */ /* 0x004fea0003900000 */
[----:B------:R-:W2:Y:S02]  /*35b0*/  @!P0 SYNCS.PHASECHK.TRANS64 P0, [R0+URZ+0x140], R3 ;  /* 0x00014003000085a7 */ /* 0x000ea400080010ff */
[----:B--2---:R-:W-:Y:S05]  /*35c0*/  @P0 EXIT ;  /* 0x000000000000094d */ /* 0x004fea0003800000 */
[----:B------:R-:W-:Y:S05]  /*35d0*/  BRA `(.L_x_67) ;  /* 0xfffffffc00ec7947 */ /* 0x000fea000383ffff */
.L_x_60:
[----:B------:R-:W-:Y:S05]  /*35e0*/  BRA.U UP4, `(.L_x_68) ;  /* 0x0000001104a07547 */ /* 0x000fea000b800000 */
[----:B------:R-:W-:Y:S01]  /*35f0*/  UMOV UR6, 0x40 ;  /* 0x0000004000067882 */ /* 0x000fe20000000000 */
[----:B------:R-:W-:Y:S01]  /*3600*/  NOP ;  /* 0x0000000000007918 */ /* 0x000fe20000000000 */
[----:B------:R-:W-:Y:S01]  /*3610*/  ULEA UR6, UR37, UR6, 0x18 ;  /* 0x0000000625067291 */ /* 0x000fe2000f8ec0ff */
[----:B------:R-:W-:Y:S02]  /*3620*/  UMOV UR7, 0x400 ;  /* 0x0000040000077882 */ /* 0x000fe40000000000 */
[----:B------:R-:W-:-:S06]  /*3630*/  ULEA UR37, UR37, UR7, 0x18 ;  /* 0x0000000725257291 */ /* 0x000fcc000f8ec0ff */
[----:B------:R-:W1:Y:S02]  /*3640*/  LDS.U8 R2, [UR6+0x1c] ;  /* 0x00001c06ff027984 */ /* 0x000e640008000000 */
[----:B-1----:R-:W-:-:S13]  /*3650*/  ISETP.NE.AND P0, PT, R2, RZ, PT ;  /* 0x000000ff0200720c */ /* 0x002fda0003f05270 */
[----:B------:R-:W-:Y:S05]  /*3660*/  @P0 BRA `(.L_x_69) ;  /* 0x0000000400080947 */ /* 0x000fea0003800000 */
[----:B------:R-:W-:Y:S02]  /*3670*/  UISETP.NE.U32.AND UP0, UPT, UR5, 0x1, UPT ;  /* 0x000000010500788c */ /* 0x000fe4000bf05070 */
[----:B------:R-:W-:-:S07]  /*3680*/  UIADD3 UR8, UPT, UPT, UR6, 0x8, URZ ;  /* 0x0000000806087890 */ /* 0x000fce000fffe0ff */
[----:B------:R-:W-:Y:S05]  /*3690*/  BRA.U !UP0, `(.L_x_70) ;  /* 0x00000001089c7547 */ /* 0x000fea000b800000 */
[----:B------:R-:W-:Y:S01]  /*36a0*/  ELECT P0, URZ, PT ;  /* 0x0000000000ff782f */ /* 0x000fe20003800000 */
[----:B------:R-:W-:-:S12]  /*36b0*/  BSSY B0, `(.L_x_70) ;  /* 0x0000025000007945 */ /* 0x000fd80003800000 */
[----:B------:R-:W-:Y:S05]  /*36c0*/  @!P0 BRA `(.L_x_71) ;  /* 0x00000000008c8947 */ /* 0x000fea0003800000 */
[----:B------:R-:W-:-:S05]  /*36d0*/  UMOV UR7, 0x10 ;  /* 0x0000001000077882 */ /* 0x000fca0000000000 */
[----:B------:R-:W-:Y:S04]  /*36e0*/  DEPBAR.LE SB1, 0x36 ;  /* 0x00009d800000791a */ /* 0x000fe80000000000 */
[----:B------:R-:W1:Y:S02]  /*36f0*/  UTCATOMSWS.2CTA.FIND_AND_SET.ALIGN UP1, UR7, UR7 ;  /* 0x00000007000775e3 */ /* 0x000e640008220800 */
[----:B-1----:R-:W-:Y:S01]  /*3700*/  MOV R11, UR7 ;  /* 0x00000007000b7c02 */ /* 0x002fe20008000f00 */
[----:B------:R-:W-:Y:S06]  /*3710*/  BRA.U UP1, `(.L_x_72) ;  /* 0x0000000101187547 */ /* 0x000fec000b800000 */
.L_x_73:
[----:B------:R-:W-:Y:S05]  /*3720*/  NANOSLEEP 0x64 ;  /* 0x000000640000795d */ /* 0x000fea0003800000 */
[----:B------:R-:W-:-:S05]  /*3730*/  UMOV UR7, 0x10 ;  /* 0x0000001000077882 */ /* 0x000fca0000000000 */
[----:B------:R-:W-:Y:S04]  /*3740*/  DEPBAR.LE SB1, 0x36 ;  /* 0x00009d800000791a */ /* 0x000fe80000000000 */
[----:B------:R-:W1:Y:S02]  /*3750*/  UTCATOMSWS.2CTA.FIND_AND_SET.ALIGN UP1, UR7, UR7 ;  /* 0x00000007000775e3 */ /* 0x000e640008220800 */
[----:B-1----:R-:W-:Y:S01]  /*3760*/  MOV R11, UR7 ;  /* 0x00000007000b7c02 */ /* 0x002fe20008000f00 */
[----:B------:R-:W-:Y:S05]  /*3770*/  BRA.U !UP1, `(.L_x_73) ;  /* 0xfffffffd09e87547 */ /* 0x000fea000b83ffff */
.L_x_72:
[----:B------:R-:W1:Y:S01]  /*3780*/  LDS R5, [UR6+0x10] ;  /* 0x00001006ff057984 */ /* 0x000e620008000800 */
[----:B------:R-:W-:Y:S01]  /*3790*/  IMAD.U32 R3, RZ, RZ, UR37 ;  /* 0x00000025ff037e24 */ /* 0x000fe2000f8e00ff */
[----:B------:R-:W-:-:S03]  /*37a0*/  MOV R2, UR4 ;  /* 0x0000000400027c02 */ /* 0x000fc60008000f00 */
[----:B------:R-:W-:Y:S01]  /*37b0*/  VIADD R3, R3, 0x1e0 ;  /* 0x000001e003037836 */ /* 0x000fe20000000000 */
[----:B-1----:R-:W-:-:S04]  /*37c0*/  SHF.L.U32 R5, R5, 0x1f, RZ ;  /* 0x0000001f05057819 */ /* 0x002fc800000006ff */
[----:B------:R-:W1:Y:S02]  /*37d0*/  SYNCS.PHASECHK.TRANS64.TRYWAIT P0, [UR6+0x8], R5 ;  /* 0x00000805ff0075a7 */ /* 0x000e640008001106 */
[----:B-1----:R-:W-:Y:S05]  /*37e0*/  @P0 BRA `(.L_x_74) ;  /* 0x0000000000080947 */ /* 0x002fea0003800000 */
[----:B------:R-:W1:Y:S02]  /*37f0*/  SYNCS.PHASECHK.TRANS64.TRYWAIT P0, [UR6+0x8], R5 ;  /* 0x00000805ff0075a7 */ /* 0x000e640008001106 */
[----:B-1----:R-:W-:Y:S05]  /*3800*/  @!P0 BRA `(.L_x_75) ;  /* 0x0000006000688947 */ /* 0x002fea0003800000 */
.L_x_74:
[----:B-1----:R-:W-:Y:S01]  /*3810*/  HFMA2 R4, -RZ, RZ, 0, 5.9604644775390625e-08 ;  /* 0x00000001ff047431 */ /* 0x002fe200000001ff */
[----:B------:R-:W-:Y:S01]  /*3820*/  UPRMT UR7, UR4, 0x654, UR8 ;  /* 0x0000065404077896 */ /* 0x000fe20008000008 */
[----:B------:R-:W-:Y:S01]  /*3830*/  IMAD.MOV.U32 R6, RZ, RZ, 0xffff ;  /* 0x0000ffffff067424 */ /* 0x000fe200078e00ff */
[----:B------:R-:W-:Y:S01]  /*3840*/  PRMT R2, R2, 0x654, R3 ;  /* 0x0000065402027816 */ /* 0x000fe20000000003 */
[----:B------:R-:W-:Y:S02]  /*3850*/  IMAD.MOV.U32 R5, RZ, RZ, 0x4 ;  /* 0x00000004ff057424 */ /* 0x000fe400078e00ff */
[----:B------:R-:W-:Y:S01]  /*3860*/  IMAD.SHL.U32 R9, R11, 0x20, RZ ;  /* 0x000000200b097824 */ /* 0x000fe200078e00ff */
[----:B------:R-:W-:Y:S02]  /*3870*/  MOV R3, UR7 ;  /* 0x0000000700037c02 */ /* 0x000fe40008000f00 */
[-C--:B------:R-:W-:Y:S01]  /*3880*/  SHF.L.U32 R7, R6, R11.reuse, RZ ;  /* 0x0000000b06077219 */ /* 0x080fe200000006ff */
[----:B------:R1:W-:Y:S01]  /*3890*/  SYNCS.ARRIVE.TRANS64.RED RZ, [UR7], R5 ;  /* 0x00000005ffff79a7 */ /* 0x0003e20008000407 */
[----:B------:R-:W-:Y:S01]  /*38a0*/  SHF.L.U32 R6, R4, R11, RZ ;  /* 0x0000000b04067219 */ /* 0x000fe200000006ff */
[----:B------:R1:W-:Y:S04]  /*38b0*/  STS [UR37+0x1e0], R9 ;  /* 0x0001e009ff007988 */ /* 0x0003e80008000825 */
[----:B------:R1:W-:Y:S04]  /*38c0*/  STAS [R2.64], R11 ;  /* 0x0000000b02007dbd */ /* 0x0003e8000c0008ff */
[----:B------:R1:W-:Y:S04]  /*38d0*/  ATOMS.OR RZ, [UR6+0x14], R7 ;  /* 0x00001407ffff798c */ /* 0x0003e8000b000006 */
[----:B------:R1:W-:Y:S04]  /*38e0*/  ATOMS.OR RZ, [UR6+0x18], R6 ;  /* 0x00001806ffff798c */ /* 0x0003e8000b000006 */
[----:B------:R1:W-:Y:S02]  /*38f0*/  ATOMS.XOR RZ, [UR6+0x10], R4 ;  /* 0x00001004ffff798c */ /* 0x0003e4000b800006 */
.L_x_71:
[----:B------:R-:W-:Y:S05]  /*3900*/  BSYNC B0 ;  /* 0x0000000000007941 */ /* 0x000fea0003800000 */
.L_x_70:
[----:B------:R-:W-:Y:S05]  /*3910*/  BRA.U UP0, `(.L_x_76) ;  /* 0x00000001006c7547 */ /* 0x000fea000b800000 */
[----:B------:R-:W-:-:S03]  /*3920*/  UMOV UR7, 0xffffffff ;  /* 0xffffffff00077882 */ /* 0x000fc60000000000 */
[----:B------:R-:W-:Y:S05]  /*3930*/  BRA.DIV UR7, `(.L_x_77) ;  /* 0x0000006207347947 */ /* 0x000fea000b800000 */
[----:B------:R-:W-:-:S13]  /*3940*/  ELECT P6, URZ, PT ;  /* 0x0000000000ff782f */ /* 0x000fda00038c0000 */
.L_x_178:
[----:B------:R-:W-:Y:S05]  /*3950*/  @!P6 BRA `(.L_x_76) ;  /* 0x00000000005ce947 */ /* 0x000fea0003800000 */
[----:B-1----:R-:W1:Y:S02]  /*3960*/  LDS R3, [UR6+0x10] ;  /* 0x00001006ff037984 */ /* 0x002e640008000800 */
[----:B-1----:R-:W-:-:S04]  /*3970*/  SHF.L.U32 R3, R3, 0x1f, RZ ;  /* 0x0000001f03037819 */ /* 0x002fc800000006ff */
[----:B------:R-:W1:Y:S02]  /*3980*/  SYNCS.PHASECHK.TRANS64.TRYWAIT P0, [UR6+0x8], R3 ;  /* 0x00000803ff0075a7 */ /* 0x000e640008001106 */
[----:B-1----:R-:W-:Y:S05]  /*3990*/  @P0 BRA `(.L_x_78) ;  /* 0x0000000000080947 */ /* 0x002fea0003800000 */
[----:B------:R-:W1:Y:S02]  /*39a0*/  SYNCS.PHASECHK.TRANS64.TRYWAIT P0, [UR6+0x8], R3 ;  /* 0x00000803ff0075a7 */ /* 0x000e640008001106 */
[----:B-1----:R-:W-:Y:S05]  /*39b0*/  @!P0 BRA `(.L_x_79) ;  /* 0x0000006000348947 */ /* 0x002fea0003800000 */
.L_x_78:
[----:B------:R-:W2:Y:S01]  /*39c0*/  LDS R5, [UR37+0x1e0] ;  /* 0x0001e025ff057984 */ /* 0x000ea20008000800 */
[----:B-1----:R-:W-:Y:S02]  /*39d0*/  HFMA2 R2, -RZ, RZ, 0, 5.9604644775390625e-08 ;  /* 0x00000001ff027431 */ /* 0x002fe400000001ff */
[----:B------:R-:W-:Y:S01]  /*39e0*/  IMAD.MOV.U32 R3, RZ, RZ, 0xffff ;  /* 0x0000ffffff037424 */ /* 0x000fe200078e00ff */
[----:B------:R-:W-:Y:S01]  /*39f0*/  UPRMT UR7, UR4, 0x654, UR8 ;  /* 0x0000065404077896 */ /* 0x000fe20008000008 */
[----:B--2---:R-:W-:-:S03]  /*3a00*/  IMAD.SHL.U32 R4, R5, 0x20, RZ ;  /* 0x0000002005047824 */ /* 0x004fc600078e00ff */
[-C--:B------:R-:W-:Y:S02]  /*3a10*/  SHF.L.U32 R3, R3, R5.reuse, RZ ;  /* 0x0000000503037219 */ /* 0x080fe400000006ff */
[----:B------:R-:W-:Y:S01]  /*3a20*/  SHF.L.U32 R5, R2, R5, RZ ;  /* 0x0000000502057219 */ /* 0x000fe200000006ff */
[----:B------:R2:W-:Y:S04]  /*3a30*/  STS [UR37+0x1e0], R4 ;  /* 0x0001e004ff007988 */ /* 0x0005e80008000825 */
[----:B------:R2:W-:Y:S04]  /*3a40*/  ATOMS.OR RZ, [UR6+0x14], R3 ;  /* 0x00001403ffff798c */ /* 0x0005e8000b000006 */
[----:B------:R2:W-:Y:S01]  /*3a50*/  ATOMS.OR RZ, [UR6+0x18], R5 ;  /* 0x00001805ffff798c */ /* 0x0005e2000b000006 */
[----:B------:R-:W-:Y:S03]  /*3a60*/  SYNCS.ARRIVE.TRANS64.RED.A1T0 RZ, [UR7], RZ ;  /* 0x000000ffffff79a7 */ /* 0x000fe60008100407 */
[----:B------:R2:W-:Y:S01]  /*3a70*/  ATOMS.XOR RZ, [UR6+0x10], R2 ;  /* 0x00001002ffff798c */ /* 0x0005e2000b800006 */
[----:B------:R-:W-:Y:S05]  /*3a80*/  BRA `(.L_x_76) ;  /* 0x0000000000107947 */ /* 0x000fea0003800000 */
.L_x_69:
[----:B------:R-:W-:-:S05]  /*3a90*/  MOV R2, 0xffffffff ;  /* 0xffffffff00027802 */ /* 0x000fca0000000f00 */
[----:B------:R1:W-:Y:S02]  /*3aa0*/  STS [UR37+0x1e0], R2 ;  /* 0x0001e002ff007988 */ /* 0x0003e40008000825 */
[----:B-1----:R-:W-:Y:S02]  /*3ab0*/  MOV R2, 0x3ad0 ;  /* 0x00003ad000027802 */ /* 0x002fe40000000f00 */
[----:B-----5:R-:W-:Y:S05]  /*3ac0*/  CALL.REL.NOINC `($__internal_1_$__cuda_sm10x_tcgen05_guardrail_trap_phase_invalid_during_alloc) ;  /* 0x00000064007c7944 */ /* 0x020fea0003c00000 */
.L_x_76:
[----:B------:R-:W-:Y:S05]  /*3ad0*/  WARPSYNC.ALL ;  /* 0x0000000000007948 */ /* 0x000fea0003800000 */
[----:B------:R-:W3:Y:S01]  /*3ae0*/  S2UR UR8, SR_CgaCtaId ;  /* 0x00000000000879c3 */ /* 0x000ee20000008800 */
[----:B------:R-:W-:Y:S01]  /*3af0*/  UMOV UR6, 0x400 ;  /* 0x0000040000067882 */ /* 0x000fe20000000000 */
[----:B------:R-:W-:-:S06]  /*3b00*/  NOP ;  /* 0x0000000000007918 */ /* 0x000fcc0000000000 */
[----:B------:R-:W-:Y:S06]  /*3b10*/  BAR.ARV 0x6, 0xa0 ;  /* 0x0182800000007b1d */ /* 0x000fec0000002000 */
[----:B------:R-:W-:Y:S01]  /*3b20*/  LOP3.LUT R0, R0, 0xffff, RZ, 0xc0, !PT ;  /* 0x0000ffff00007812 */ /* 0x000fe200078ec0ff */
[----:B-1----:R-:W-:Y:S01]  /*3b30*/  IMAD.MOV.U32 R9, RZ, RZ, 0x1 ;  /* 0x00000001ff097424 */ /* 0x002fe200078e00ff */
[----:B------:R-:W-:Y:S01]  /*3b40*/  LOP3.LUT R8, R8, 0xffff, RZ, 0xc0, !PT ;  /* 0x0000ffff08087812 */ /* 0x000fe200078ec0ff */
[----:B------:R-:W-:Y:S01]  /*3b50*/  UMOV UR22, URZ ;  /* 0x000000ff00167c82 */ /* 0x000fe20008000000 */
[----:B------:R-:W-:Y:S01]  /*3b60*/  R2UR UR12, R0 ;  /* 0x00000000000c72ca */ /* 0x000fe200000e0000 */
[----:B------:R-:W-:Y:S01]  /*3b70*/  UMOV UR21, URZ ;  /* 0x000000ff00157c82 */ /* 0x000fe20008000000 */
[----:B------:R-:W-:Y:S01]  /*3b80*/  R2UR UR13, R8 ;  /* 0x00000000080d72ca */ /* 0x000fe200000e0000 */
[----:B------:R-:W-:Y:S01]  /*3b90*/  IMAD.MOV.U32 R8, RZ, RZ, RZ ;  /* 0x000000ffff087224 */ /* 0x000fe200078e00ff */
[----:B------:R-:W-:Y:S01]  /*3ba0*/  UMOV UR20, URZ ;  /* 0x000000ff00147c82 */ /* 0x000fe20008000000 */
[----:B------:R-:W-:-:S02]  /*3bb0*/  UISETP.NE.AND UP2, UPT, UR5, URZ, UPT ;  /* 0x000000ff0500728c */ /* 0x000fc4000bf45270 */
[----:B---3--:R-:W-:Y:S01]  /*3bc0*/  ULEA UR8, UR8, UR6, 0x18 ;  /* 0x0000000608087291 */ /* 0x008fe2000f8ec0ff */
[----:B------:R-:W1:Y:S03]  /*3bd0*/  LDCU UR6, c[0x0][0x38c] ;  /* 0x00007180ff0677ac */ /* 0x000e660008000800 */
[----:B------:R-:W-:Y:S02]  /*3be0*/  UIADD3 UR14, UPT, UPT, UR8, 0x8400, URZ ;  /* 0x00008400080e7890 */ /* 0x000fe4000fffe0ff */
[----:B------:R-:W-:-:S03]  /*3bf0*/  UIADD3 UR15, UPT, UPT, UR8, 0x28400, URZ ;  /* 0x00028400080f7890 */ /* 0x000fc6000fffe0ff */
[----:B--2---:R-:W2:Y:S01]  /*3c00*/  LDS R2, [UR8+0x1e0] ;  /* 0x0001e008ff027984 */ /* 0x004ea20008000800 */
[----:B------:R-:W-:Y:S02]  /*3c10*/  USHF.R.U32.HI UR14, URZ, 0x4, UR14 ;  /* 0x00000004ff0e7899 */ /* 0x000fe4000801160e */
[----:B------:R-:W-:Y:S02]  /*3c20*/  USHF.R.U32.HI UR15, URZ, 0x4, UR15 ;  /* 0x00000004ff0f7899 */ /* 0x000fe4000801160f */
[----:B------:R-:W-:Y:S02]  /*3c30*/  ULOP3.LUT UR14, UR14, 0x3fff, URZ, 0xc0, !UPT ;  /* 0x00003fff0e0e7892 */ /* 0x000fe4000f8ec0ff */
[----:B------:R-:W-:Y:S02]  /*3c40*/  ULOP3.LUT UR15, UR15, 0x3fff, URZ, 0xc0, !UPT ;  /* 0x00003fff0f0f7892 */ /* 0x000fe4000f8ec0ff */
[----:B------:R-:W-:Y:S02]  /*3c50*/  ULOP3.LUT UR14, UR14, 0x10000, URZ, 0xfc, !UPT ;  /* 0x000100000e0e7892 */ /* 0x000fe4000f8efcff */
[----:B-1----:R-:W-:-:S02]  /*3c60*/  UIADD3 UR6, UPT, UPT, UR6, 0x3f, URZ ;  /* 0x0000003f06067890 */ /* 0x002fc4000fffe0ff */
[----:B------:R-:W-:Y:S02]  /*3c70*/  ULOP3.LUT UR15, UR15, 0x10000, URZ, 0xfc, !UPT ;  /* 0x000100000f0f7892 */ /* 0x000fe4000f8efcff */
[----:B------:R-:W-:Y:S01]  /*3c80*/  USHF.R.S32.HI UR7, URZ, 0x1f, UR6 ;  /* 0x0000001fff077899 */ /* 0x000fe20008011406 */
[----:B------:R-:W-:Y:S01]  /*3c90*/  UMOV UR28, 0x0 ;  /* 0x00000000001c7882 */ /* 0x000fe20000000000 */
[----:B------:R-:W-:Y:S02]  /*3ca0*/  UMOV UR29, 0x10200010 ;  /* 0x10200010001d7882 */ /* 0x000fe40000000000 */
[----:B------:R-:W-:Y:S01]  /*3cb0*/  ULEA.HI UR7, UR7, UR6, URZ, 0x6 ;  /* 0x0000000607077291 */ /* 0x000fe2000f8f30ff */
[----:B------:R-:W-:Y:S01]  /*3cc0*/  UMOV UR26, 0x0 ;  /* 0x00000000001a7882 */ /* 0x000fe20000000000 */
[----:B------:R-:W-:Y:S02]  /*3cd0*/  UMOV UR27, 0x10200010 ;  /* 0x10200010001b7882 */ /* 0x000fe40000000000 */
[----:B------:R-:W-:-:S04]  /*3ce0*/  USHF.R.S32.HI UR7, URZ, 0x6, UR7 ;  /* 0x00000006ff077899 */ /* 0x000fc80008011407 */
[----:B------:R-:W-:-:S04]  /*3cf0*/  UISETP.LT.AND UP0, UPT, UR7, 0x1, UPT ;  /* 0x000000010700788c */ /* 0x000fc8000bf01270 */
[----:B------:R-:W-:Y:S01]  /*3d00*/  USEL UR23, UR7, 0x1, !UP0 ;  /* 0x0000000107177887 */ /* 0x000fe2000c000000 */
[----:B--2---:R-:W-:Y:S02]  /*3d10*/  R2UR UR24, R2 ;  /* 0x00000000021872ca */ /* 0x004fe400000e0000 */
[----:B------:R-:W-:-:S13]  /*3d20*/  CS2R R2, SRZ ;  /* 0x0000000000027805 */ /* 0x000fda000001ff00 */
.L_x_87:
[C---:B------:R-:W-:Y:S02]  /*3d30*/  LEA R0, R8.reuse, UR8, 0x3 ;  /* 0x0000000808007c11 */ /* 0x040fe4000f8e18ff */
[----:B------:R-:W-:Y:S02]  /*3d40*/  SHF.L.U32 R5, R3, 0x1f, RZ ;  /* 0x0000001f03057819 */ /* 0x000fe400000006ff */
[----:B------:R-:W-:Y:S02]  /*3d50*/  LEA R4, R8, UR8, 0x4 ;  /* 0x0000000808047c11 */ /* 0x000fe4000f8e20ff */
[----:B------:R-:W1:Y:S02]  /*3d60*/  SYNCS.PHASECHK.TRANS64.TRYWAIT P0, [R0+URZ+0x130], R5 ;  /* 0x00013005000075a7 */ /* 0x000e6400080011ff */
[----:B-1-34-:R-:W-:Y:S05]  /*3d70*/  @!P0 BRA `(.L_x_80) ;  /* 0x0000005c005c8947 */ /* 0x01afea0003800000 */
.L_x_179:
[----:B-1----:R-:W1:Y:S01]  /*3d80*/  LDS.128 R4, [R4+0x1c0] ;  /* 0x0001c00004047984 */ /* 0x002e620000000c00 */
[----:B------:R-:W-:Y:S02]  /*3d90*/  VIADD R0, R0, 0x140 ;  /* 0x0000014000007836 */ /* 0x000fe40000000000 */
[----:B------:R-:W-:Y:S01]  /*3da0*/  VIADD R8, R8, 0x1 ;  /* 0x0000000108087836 */ /* 0x000fe20000000000 */
[----:B------:R-:W-:Y:S01]  /*3db0*/  @!PT LDS RZ, [RZ] ;  /* 0x00000000fffff984 */ /* 0x000fe20000000800 */
[----:B------:R-:W-:Y:S01]  /*3dc0*/  @!PT LDS RZ, [RZ] ;  /* 0x00000000fffff984 */ /* 0x000fe20000000800 */
[----:B------:R-:W-:Y:S01]  /*3dd0*/  @!PT LDS RZ, [RZ] ;  /* 0x00000000fffff984 */ /* 0x000fe20000000800 */
[----:B------:R-:W-:Y:S01]  /*3de0*/  @!PT LDS RZ, [RZ] ;  /* 0x00000000fffff984 */ /* 0x000fe20000000800 */
[----:B------:R2:W-:Y:S06]  /*3df0*/  MEMBAR.ALL.CTA ;  /* 0x0000000000007992 */ /* 0x0005ec0000008000 */
[----:B--2---:R-:W2:Y:S01]  /*3e00*/  FENCE.VIEW.ASYNC.S ;  /* 0x00000000000073c6 */ /* 0x004ea20000000000 */
[----:B------:R-:W-:-:S04]  /*3e10*/  PRMT R0, RZ, 0x654, R0 ;  /* 0x00000654ff007816 */ /* 0x000fc80000000000 */
[----:B--2---:R2:W-:Y:S01]  /*3e20*/  SYNCS.ARRIVE.TRANS64.RED.A1T0 RZ, [R0+URZ], RZ ;  /* 0x000000ff00ff79a7 */ /* 0x0045e200081004ff */
[----:B-1----:R-:W-:Y:S01]  /*3e30*/  LOP3.LUT P1, RZ, R6, 0x1, RZ, 0xc0, !PT ;  /* 0x0000000106ff7812 */ /* 0x002fe2000782c0ff */
[----:B--2---:R-:W-:-:S12]  /*3e40*/  BRA.U UP2, `(.L_x_81) ;  /* 0x0000000102e07547 */ /* 0x004fd8000b800000 */
[----:B------:R-:W1:Y:S01]  /*3e50*/  LDCU UR6, c[0x0][0x38c] ;  /* 0x00007180ff0677ac */ /* 0x000e620008000800 */
[----:B------:R-:W-:Y:S02]  /*3e60*/  PLOP3.LUT P2, PT, PT, PT, PT, 0x80, 0x8 ;  /* 0x000000000008781c */ /* 0x000fe40003f4f070 */
[----:B------:R-:W-:Y:S01]  /*3e70*/  SHF.L.U32 R5, R9, 0x1f, RZ ;  /* 0x0000001f09057819 */ /* 0x000fe200000006ff */
[----:B------:R-:W-:Y:S02]  /*3e80*/  ULEA UR10, UR22, UR8, 0x3 ;  /* 0x00000008160a7291 */ /* 0x000fe4000f8e18ff */
[----:B------:R-:W-:Y:S02]  /*3e90*/  ULEA UR11, UR22, UR24, 0x7 ;  /* 0x00000018160b7291 */ /* 0x000fe4000f8e38ff */
[----:B-1----:R-:W-:-:S06]  /*3ea0*/  UISETP.GE.AND UP0, UPT, UR6, 0x1, UPT ;  /* 0x000000010600788c */ /* 0x002fcc000bf06270 */
[----:B------:R-:W-:-:S05]  /*3eb0*/  PLOP3.LUT P0, PT, PT, PT, UP0, 0x80, 0x8 ;  /* 0x000000000008781c */ /* 0x000fca0003f0f008 */
[----:B------:R-:W-:-:S08]  /*3ec0*/  @UP0 ULEA UR6, UR21, UR8, 0x3 ;  /* 0x0000000815060291 */ /* 0x000fd0000f8e18ff */
[----:B------:R-:W-:-:S04]  /*3ed0*/  @P0 SHF.L.U32 R0, R2, 0x1f, RZ ;  /* 0x0000001f02000819 */ /* 0x000fc800000006ff */
[----:B------:R1:W2:Y:S01]  /*3ee0*/  @P0 SYNCS.PHASECHK.TRANS64.TRYWAIT P2, [UR6], R0 ;  /* 0x00000000ff0005a7 */ /* 0x0002a20008041106 */
[----:B------:R-:W3:Y:S02]  /*3ef0*/  SYNCS.PHASECHK.TRANS64.TRYWAIT P0, [UR10+0x170], R5 ;  /* 0x00017005ff0075a7 */ /* 0x000ee4000800110a */
[----:B-123--:R-:W-:Y:S05]  /*3f00*/  @!P0 BRA `(.L_x_82) ;  /* 0x0000005c000c8947 */ /* 0x00efea0003800000 */
.L_x_181:
[----:B------:R-:W-:Y:S01]  /*3f10*/  UMOV UR19, UR20 ;  /* 0x0000001400137c82 */ /* 0x000fe20008000000 */
[----:B------:R-:W-:Y:S05]  /*3f20*/  BRA.U !UP0, `(.L_x_83) ;  /* 0x0000000108987547 */ /* 0x000fea000b800000 */
[----:B------:R-:W-:Y:S02]  /*3f30*/  UIADD3 UR19, UPT, UPT, UR23, UR20, URZ ;  /* 0x0000001417137290 */ /* 0x000fe4000fffe0ff */
[----:B------:R-:W-:Y:S01]  /*3f40*/  UPLOP3.LUT UP3, UPT, UPT, UPT, UPT, 0x40, 0x4 ;  /* 0x000000000004789c */ /* 0x000fe20003f6e870 */
[----:B------:R-:W-:Y:S01]  /*3f50*/  UMOV UR18, UR7 ;  /* 0x0000000700127c82 */ /* 0x000fe20008000000 */
[----:B------:R-:W-:-:S09]  /*3f60*/  UMOV UR17, UR21 ;  /* 0x0000001500117c82 */ /* 0x000fd20008000000 */
.L_x_86:
[----:B--2---:R-:W-:Y:S01]  /*3f70*/  ULEA UR9, UR17, UR8, 0x3 ;  /* 0x0000000811097291 */ /* 0x004fe2000f8e18ff */
[----:B---3--:R-:W-:Y:S11]  /*3f80*/  @P2 BRA `(.L_x_84) ;  /* 0x00000000000c2947 */ /* 0x008ff60003800000 */
[----:B-1----:R-:W-:Y:S04]  /*3f90*/  SHF.L.U32 R5, R2, 0x1f, RZ ;  /* 0x0000001f02057819 */ /* 0x002fe800000006ff */
[----:B------:R-:W1:Y:S02]  /*3fa0*/  SYNCS.PHASECHK.TRANS64.TRYWAIT P0, [UR9], R5 ;  /* 0x00000005ff0075a7 */ /* 0x000e640008001109 */
[----:B-1----:R-:W-:Y:S05]  /*3fb0*/  @!P0 BRA `(.L_x_85) ;  /* 0x0000005800f88947 */ /* 0x002fea0003800000 */
.L_x_84:
[----:B------:R-:W-:Y:S01]  /*3fc0*/  UISETP.NE.AND UP0, UPT, UR18, 0x1, UPT ;  /* 0x000000011200788c */ /* 0x000fe2000bf05270 */
[----:B------:R-:W-:Y:S01]  /*3fd0*/  PLOP3.LUT P2, PT, PT, PT, PT, 0x80, 0x8 ;  /* 0x000000000008781c */ /* 0x000fe20003f4f070 */
[----:B------:R-:W-:Y:S02]  /*3fe0*/  UIADD3 UR21, UPT, UPT, UR17, 0x1, URZ ;  /* 0x0000000111157890 */ /* 0x000fe4000fffe0ff */
[----:B------:R-:W-:Y:S02]  /*3ff0*/  ULEA UR30, UR17, UR15, 0x8 ;  /* 0x0000000f111e7291 */ /* 0x000fe4000f8e40ff */
[----:B------:R-:W-:Y:S01]  /*4000*/  UISETP.NE.AND UP1, UPT, UR21, 0x10, UPT ;  /* 0x000000101500788c */ /* 0x000fe2000bf25270 */
[----:B------:R-:W-:Y:S01]  /*4010*/  PLOP3.LUT P0, PT, PT, PT, UP0, 0x80, 0x8 ;  /* 0x000000000008781c */ /* 0x000fe20003f0f008 */
[----:B------:R-:W-:Y:S02]  /*4020*/  ULEA UR32, UR17, UR14, 0x9 ;  /* 0x0000000e11207291 */ /* 0x000fe4000f8e48ff */
[----:B------:R-:W-:Y:S02]  /*4030*/  USEL UR16, URZ, 0x1, UP1 ;  /* 0x00000001ff107887 */ /* 0x000fe40008800000 */
[----:B------:R-:W-:Y:S02]  /*4040*/  USEL UR21, UR21, URZ, UP1 ;  /* 0x000000ff15157287 */ /* 0x000fe40008800000 */
[----:B------:R-:W-:Y:S02]  /*4050*/  UIADD3 UR36, UPT, UPT, UR30, 0x2, URZ ;  /* 0x000000021e247890 */ /* 0x000fe4000fffe0ff */
[----:B------:R-:W-:Y:S01]  /*4060*/  @UP0 ULEA UR6, UR21, UR8, 0x3 ;  /* 0x0000000815060291 */ /* 0x000fe2000f8e18ff */
[----:B------:R-:W-:Y:S01]  /*4070*/  LOP3.LUT R2, R2, UR16, RZ, 0x3c, !PT ;  /* 0x0000001002027c12 */ /* 0x000fe2000f8e3cff */
[----:B------:R-:W-:Y:S02]  /*4080*/  UIADD3 UR34, UPT, UPT, UR32, 0x2, URZ ;  /* 0x0000000220227890 */ /* 0x000fe4000fffe0ff */
[----:B------:R-:W-:Y:S01]  /*4090*/  UIADD3 UR9, UPT, UPT, UR9, 0x80, URZ ;  /* 0x0000008009097890 */ /* 0x000fe2000fffe0ff */
[----:B-1----:R-:W-:Y:S01]  /*40a0*/  @P0 SHF.L.U32 R0, R2, 0x1f, RZ ;  /* 0x0000001f02000819 */ /* 0x002fe200000006ff */
[----:B------:R-:W-:Y:S01]  /*40b0*/  UMOV UR31, 0x80004020 ;  /* 0x80004020001f7882 */ /* 0x000fe20000000000 */
[----:B------:R-:W-:Y:S01]  /*40c0*/  UMOV UR33, 0x80004020 ;  /* 0x8000402000217882 */ /* 0x000fe20000000000 */
[----:B------:R-:W-:Y:S01]  /*40d0*/  UMOV UR37, 0x80004020 ;  /* 0x8000402000257882 */ /* 0x000fe20000000000 */
[----:B------:R2:W3:Y:S01]  /*40e0*/  @P0 SYNCS.PHASECHK.TRANS64.TRYWAIT P2, [UR6], R0 ;  /* 0x00000000ff0005a7 */ /* 0x0004e20008041106 */
[----:B------:R-:W-:Y:S01]  /*40f0*/  UIADD3 UR20, UPT, UPT, UR20, 0x1, URZ ;  /* 0x0000000114147890 */ /* 0x000fe2000fffe0ff */
[----:B------:R2:W-:Y:S01]  /*4100*/  UTCQMMA.2CTA gdesc[UR32], gdesc[UR30], tmem[UR11], tmem[UR28], idesc[UR29], UP3 ;  /* 0x00ff1c1e200075ea */ /* 0x0005e20009a0030b */
[----:B------:R-:W-:Y:S02]  /*4110*/  UIADD3 UR18, UPT, UPT, UR18, -0x1, URZ ;  /* 0xffffffff12127890 */ /* 0x000fe4000fffe0ff */
[----:B------:R-:W-:Y:S02]  /*4120*/  UISETP.NE.AND UP0, UPT, UR20, UR19, UPT ;  /* 0x000000131400728c */ /* 0x000fe4000bf05270 */
[----:B------:R-:W-:Y:S01]  /*4130*/  UPLOP3.LUT UP3, UPT, UPT, UPT, UPT, 0x80, 0x8 ;  /* 0x000000000008789c */ /* 0x000fe20003f6f070 */
[----:B------:R-:W-:Y:S01]  /*4140*/  UMOV UR35, 0x80004020 ;  /* 0x8000402000237882 */ /* 0x000fe20000000000 */
[----:B------:R-:W-:Y:S01]  /*4150*/  UMOV UR17, UR21 ;  /* 0x0000001500117c82 */ /* 0x000fe20008000000 */
[----:B------:R2:W-:Y:S01]  /*4160*/  UTCQMMA.2CTA gdesc[UR34], gdesc[UR36], tmem[UR11], tmem[UR26], idesc[UR27], UPT ;  /* 0x00ff1a24220075ea */ /* 0x0005e2000ba0030b */
[----:B------:R2:W-:Y:S03]  /*4170*/  UTCBAR.2CTA.MULTICAST [UR9], URZ, UR13 ;  /* 0x000000ff090073e9 */ /* 0x0005e6000820080d */
[----:B------:R-:W-:Y:S05]  /*4180*/  BRA.U UP0, `(.L_x_86) ;  /* 0xfffffffd00787547 */ /* 0x000fea000b83ffff */
.L_x_83:
[----:B------:R-:W-:Y:S01]  /*4190*/  UIADD3 UR10, UPT, UPT, UR10, 0x150, URZ ;  /* 0x000001500a0a7890 */ /* 0x000fe2000fffe0ff */
[----:B------:R-:W-:-:S08]  /*41a0*/  UMOV UR20, UR19 ;  /* 0x0000001300147c82 */ /* 0x000fd00008000000 */
[----:B------:R4:W-:Y:S01]  /*41b0*/  UTCBAR.2CTA.MULTICAST [UR10], URZ, UR12 ;  /* 0x000000ff0a0073e9 */ /* 0x0009e2000820080c */
[----:B------:R-:W-:Y:S02]  /*41c0*/  NOP ;  /* 0x0000000000007918 */ /* 0x000fe40000000000 */
.L_x_81:
[----:B------:R-:W-:Y:S01]  /*41d0*/  UIADD3 UR22, UPT, UPT, UR22, 0x1, URZ ;  /* 0x0000000116167890 */ /* 0x000fe2000fffe0ff */
[----:B------:R-:W-:-:S03]  /*41e0*/  ISETP.NE.AND P0, PT, R8, 0x2, PT ;  /* 0x000000020800780c */ /* 0x000fc60003f05270 */
[----:B------:R-:W-:Y:S01]  /*41f0*/  UISETP.NE.AND UP0, UPT, UR22, 0x4, UPT ;  /* 0x000000041600788c */ /* 0x000fe2000bf05270 */
[----:B-12---:R-:W-:Y:S02]  /*4200*/  SEL R0, RZ, 0x1, P0 ;  /* 0x00000001ff007807 */ /* 0x006fe40000000000 */
[----:B------:R-:W-:Y:S01]  /*4210*/  SEL R8, R8, RZ, P0 ;  /* 0x000000ff08087207 */ /* 0x000fe20000000000 */
[----:B------:R-:W-:Y:S01]  /*4220*/  USEL UR6, URZ, 0x1, UP0 ;  /* 0x00000001ff067887 */ /* 0x000fe20008000000 */
[----:B------:R-:W-:Y:S01]  /*4230*/  LOP3.LUT R3, R3, R0, RZ, 0x3c, !PT ;  /* 0x0000000003037212 */ /* 0x000fe200078e3cff */
[----:B------:R-:W-:-:S04]  /*4240*/  USEL UR22, UR22, URZ, UP0 ;  /* 0x000000ff16167287 */ /* 0x000fc80008000000 */
[----:B------:R-:W-:Y:S01]  /*4250*/  LOP3.LUT R9, R9, UR6, RZ, 0x3c, !PT ;  /* 0x0000000609097c12 */ /* 0x000fe2000f8e3cff */
[----:B------:R-:W-:Y:S07]  /*4260*/  @P1 BRA `(.L_x_87) ;  /* 0xfffffff800b01947 */ /* 0x000fee000383ffff */
[----:B------:R-:W1:Y:S01]  /*4270*/  S2UR UR6, SR_CgaCtaId ;  /* 0x00000000000679c3 */ /* 0x000e620000008800 */
[----:B------:R-:W-:Y:S01]  /*4280*/  ELECT P0, URZ, PT ;  /* 0x0000000000ff782f */ /* 0x000fe20003800000 */
[----:B------:R-:W-:Y:S01]  /*4290*/  HFMA2 R0, -RZ, RZ, 0, 5.9604644775390625e-08 ;  /* 0x00000001ff007431 */ /* 0x000fe200000001ff */
[----:B------:R-:W-:-:S05]  /*42a0*/  UMOV UR7, 0x40 ;  /* 0x0000004000077882 */ /* 0x000fca0000000000 */
[----:B------:R-:W-:Y:S01]  /*42b0*/  UVIRTCOUNT.DEALLOC.SMPOOL 0x80 ;  /* 0x000000800000784c */ /* 0x000fe20000000000 */
[----:B------:R-:W-:Y:S02]  /*42c0*/  UISETP.NE.AND UP0, UPT, UR5, URZ, UPT ;  /* 0x000000ff0500728c */ /* 0x000fe4000bf05270 */
[----:B-1----:R-:W-:-:S09]  /*42d0*/  ULEA UR6, UR6, UR7, 0x18 ;  /* 0x0000000706067291 */ /* 0x002fd2000f8ec0ff */
[----:B------:R1:W-:Y:S01]  /*42e0*/  @P0 STS.U8 [UR6+0x1c], R0 ;  /* 0x00001c00ff000988 */ /* 0x0003e20008000006 */
[----:B------:R-:W-:Y:S05]  /*42f0*/  BRA.U UP0, `(.L_x_88) ;  /* 0x0000000100a07547 */ /* 0x000fea000b800000 */
[----:B------:R-:W-:Y:S01]  /*4300*/  UIADD3 UR5, UPT, UPT, UR8, 0x170, URZ ;  /* 0x0000017008057890 */ /* 0x000fe2000fffe0ff */
[----:B------:R-:W-:-:S03]  /*4310*/  SHF.L.U32 R3, R9, 0x1f, RZ ;  /* 0x0000001f09037819 */ /* 0x000fc600000006ff */
[----:B------:R-:W-:-:S09]  /*4320*/  ULEA UR7, UR22, UR5, 0x3 ;  /* 0x0000000516077291 */ /* 0x000fd2000f8e18ff */
[----:B------:R-:W2:Y:S02]  /*4330*/  SYNCS.PHASECHK.TRANS64.TRYWAIT P0, [UR7], R3 ;  /* 0x00000003ff0075a7 */ /* 0x000ea40008001107 */
[----:B--2---:R-:W-:Y:S05]  /*4340*/  @!P0 BRA `(.L_x_89) ;  /* 0x00000058002c8947 */ /* 0x004fea0003800000 */
.L_x_184:
[----:B------:R-:W-:-:S04]  /*4350*/  UIADD3 UR9, UPT, UPT, UR22, 0x1, URZ ;  /* 0x0000000116097890 */ /* 0x000fc8000fffe0ff */
[----:B------:R-:W-:-:S04]  /*4360*/  UISETP.NE.AND UP1, UPT, UR9, 0x4, UPT ;  /* 0x000000040900788c */ /* 0x000fc8000bf25270 */
[----:B----4-:R-:W-:Y:S02]  /*4370*/  USEL UR10, URZ, 0x1, UP1 ;  /* 0x00000001ff0a7887 */ /* 0x010fe40008800000 */
[----:B------:R-:W-:-:S04]  /*4380*/  USEL UR9, UR9, URZ, UP1 ;  /* 0x000000ff09097287 */ /* 0x000fc80008800000 */
[----:B------:R-:W-:Y:S01]  /*4390*/  ULEA UR7, UR9, UR5, 0x3 ;  /* 0x0000000509077291 */ /* 0x000fe2000f8e18ff */
[----:B------:R-:W-:-:S04]  /*43a0*/  LOP3.LUT R2, R9, UR10, RZ, 0x3c, !PT ;  /* 0x0000000a09027c12 */ /* 0x000fc8000f8e3cff */
[----:B-1----:R-:W-:-:S04]  /*43b0*/  SHF.L.U32 R3, R2, 0x1f, RZ ;  /* 0x0000001f02037819 */ /* 0x002fc800000006ff */
[----:B------:R-:W1:Y:S02]  /*43c0*/  SYNCS.PHASECHK.TRANS64.TRYWAIT P0, [UR7], R3 ;  /* 0x00000003ff0075a7 */ /* 0x000e640008001107 */
[----:B-1----:R-:W-:Y:S05]  /*43d0*/  @!P0 BRA `(.L_x_90) ;  /* 0x0000005800208947 */ /* 0x002fea0003800000 */
.L_x_186:
        /* <DEDUP_REMOVED lines=9> */
.L_x_188:
[----:B------:R-:W-:-:S04]  /*4470*/  UIADD3 UR9, UPT, UPT, UR9, 0x1, URZ ;  /* 0x0000000109097890 */ /* 0x000fc8000fffe0ff */
[----:B------:R-:W-:-:S04]  /*4480*/  UISETP.NE.AND UP1, UPT, UR9, 0x4, UPT ;  /* 0x000000040900788c */ /* 0x000fc8000bf25270 */
[----:B------:R-:W-:Y:S02]  /*4490*/  USEL UR7, URZ, 0x1, UP1 ;  /* 0x00000001ff077887 */ /* 0x000fe40008800000 */
[----:B------:R-:W-:-:S04]  /*44a0*/  USEL UR9, UR9, URZ, UP1 ;  /* 0x000000ff09097287 */ /* 0x000fc80008800000 */
[----:B------:R-:W-:Y:S01]  /*44b0*/  ULEA UR9, UR9, UR5, 0x3 ;  /* 0x0000000509097291 */ /* 0x000fe2000f8e18ff */
[----:B-1----:R-:W-:-:S04]  /*44c0*/  LOP3.LUT R3, R2, UR7, RZ, 0x3c, !PT ;  /* 0x0000000702037c12 */ /* 0x002fc8000f8e3cff */
[----:B------:R-:W-:Y:S01]  /*44d0*/  SHF.L.U32 R3, R3, 0x1f, RZ ;  /* 0x0000001f03037819 */ /* 0x000fe200000006ff */
[----:B------:R-:W-:-:S04]  /*44e0*/  IMAD.U32 R0, RZ, RZ, UR9 ;  /* 0x00000009ff007e24 */ /* 0x000fc8000f8e00ff */
[----:B------:R1:W2:Y:S03]  /*44f0*/  SYNCS.PHASECHK.TRANS64.TRYWAIT P0, [R0+URZ], R3 ;  /* 0x00000003000075a7 */ /* 0x0002a600080011ff */
[----:B--2---:R-:W-:Y:S05]  /*4500*/  @!P0 NANOSLEEP.SYNCS 0x989680 ;  /* 0x009896800000895d */ /* 0x004fea0003900000 */
[----:B------:R-:W2:Y:S02]  /*4510*/  @!P0 SYNCS.PHASECHK.TRANS64 P0, [R0+URZ], R3 ;  /* 0x00000003000085a7 */ /* 0x000ea400080010ff */
[----:B--2---:R-:W-:Y:S05]  /*4520*/  @P0 BRA `(.L_x_92) ;  /* 0x0000000000200947 */ /* 0x004fea0003800000 */
.L_x_93:
[----:B--2---:R2:W4:Y:S02]  /*4530*/  SYNCS.PHASECHK.TRANS64.TRYWAIT P0, [R0+URZ], R3 ;  /* 0x00000003000075a7 */ /* 0x00452400080011ff */
[----:B----4-:R-:W-:Y:S05]  /*4540*/  @!P0 NANOSLEEP.SYNCS 0x989680 ;  /* 0x009896800000895d */ /* 0x010fea0003900000 */
[----:B------:R-:W4:Y:S02]  /*4550*/  @!P0 SYNCS.PHASECHK.TRANS64 P0, [R0+URZ], R3 ;  /* 0x00000003000085a7 */ /* 0x000f2400080010ff */
[----:B----4-:R-:W-:Y:S05]  /*4560*/  @!P0 BRA `(.L_x_93) ;  /* 0xfffffffc00f08947 */ /* 0x010fea000383ffff */
[----:B------:R-:W-:Y:S05]  /*4570*/  BRA `(.L_x_92) ;  /* 0x00000000000c7947 */ /* 0x000fea0003800000 */
.L_x_88:
[----:B------:R-:W-:-:S04]  /*4580*/  UIADD3 UR5, UPT, UPT, UR8, 0x1b0, URZ ;  /* 0x000001b008057890 */ /* 0x000fc8000fffe0ff */
[----:B------:R-:W-:-:S09]  /*4590*/  UPRMT UR5, UR4, 0x654, UR5 ;  /* 0x0000065404057896 */ /* 0x000fd20008000005 */
[----:B------:R-:W-:Y:S03]  /*45a0*/  SYNCS.ARRIVE.TRANS64.RED.A1T0 RZ, [UR5], RZ ;  /* 0x000000ffffff79a7 */ /* 0x000fe60008100405 */
.L_x_92:
[----:B-12---:R-:W-:Y:S01]  /*45b0*/  SHF.L.U32 R3, RZ, 0x1f, RZ ;  /* 0x0000001fff037819 */ /* 0x006fe200000006ff */
[----:B------:R-:W-:Y:S01]  /*45c0*/  UIADD3 UR5, UPT, UPT, UR8, 0x1b0, URZ ;  /* 0x000001b008057890 */ /* 0x000fe2000fffe0ff */
[----:B------:R-:W-:Y:S02]  /*45d0*/  PLOP3.LUT P0, PT, PT, PT, UP0, 0x80, 0x8 ;  /* 0x000000000008781c */ /* 0x000fe40003f0f008 */
[----:B------:R-:W1:Y:S02]  /*45e0*/  SYNCS.PHASECHK.TRANS64.TRYWAIT P1, [UR8+0x1b0], R3 ;  /* 0x0001b003ff0075a7 */ /* 0x000e640008021108 */
[----:B-1----:R-:W-:Y:S09]  /*45f0*/  @!P1 BRA `(.L_x_94) ;  /* 0x0000005400c89947 */ /* 0x002ff20003800000 */
.L_x_190:
[----:B------:R-:W-:Y:S01]  /*4600*/  @!UP0 UPRMT UR5, UR4, 0x654, UR5 ;  /* 0x0000065404058896 */ /* 0x000fe20008000005 */
[----:B------:R-:W-:Y:S02]  /*4610*/  UMOV UR8, 0xffff ;  /* 0x0000ffff00087882 */ /* 0x000fe40000000000 */
[----:B------:R-:W-:-:S06]  /*4620*/  UMOV UR4, 0x1 ;  /* 0x0000000100047882 */ /* 0x000fcc0000000000 */
[----:B------:R-:W-:Y:S01]  /*4630*/  @!P0 SYNCS.ARRIVE.TRANS64.RED.A1T0 RZ, [UR5], RZ ;  /* 0x000000ffffff89a7 */ /* 0x000fe20008100405 */
[----:B------:R-:W-:Y:S01]  /*4640*/  NOP ;  /* 0x0000000000007918 */ /* 0x000fe20000000000 */
[----:B-1----:R-:W1:Y:S01]  /*4650*/  LDS R0, [UR6+0x14] ;  /* 0x00001406ff007984 */ /* 0x002e620008000800 */
[----:B------:R-:W-:-:S04]  /*4660*/  ULOP3.LUT UR5, UR24, 0xffff, URZ, 0xc0, !UPT ;  /* 0x0000ffff18057892 */ /* 0x000fc8000f8ec0ff */
[----:B------:R-:W-:-:S04]  /*4670*/  USHF.R.U32.HI UR5, URZ, 0x5, UR5 ;  /* 0x00000005ff057899 */ /* 0x000fc80008011605 */
[----:B------:R-:W-:Y:S02]  /*4680*/  USHF.L.U32 UR8, UR8, UR5, URZ ;  /* 0x0000000508087299 */ /* 0x000fe400080006ff */
[----:B------:R-:W-:-:S04]  /*4690*/  USHF.L.U32 UR4, UR4, UR5, URZ ;  /* 0x0000000504047299 */ /* 0x000fc800080006ff */
[----:B-1----:R-:W-:-:S04]  /*46a0*/  LOP3.LUT R0, R0, UR8, RZ, 0xc0, !PT ;  /* 0x0000000800007c12 */ /* 0x002fc8000f8ec0ff */
[----:B------:R-:W-:-:S13]  /*46b0*/  ISETP.NE.AND P0, PT, R0, UR8, PT ;  /* 0x0000000800007c0c */ /* 0x000fda000bf05270 */
[----:B------:R-:W-:Y:S05]  /*46c0*/  @P0 BRA `(.L_x_95) ;  /* 0x0000000000580947 */ /* 0x000fea0003800000 */
[----:B------:R-:W1:Y:S02]  /*46d0*/  LDS R0, [UR6+0x18] ;  /* 0x00001806ff007984 */ /* 0x000e640008000800 */
[----:B-1----:R-:W-:-:S04]  /*46e0*/  LOP3.LUT R0, R0, UR4, RZ, 0xc0, !PT ;  /* 0x0000000400007c12 */ /* 0x002fc8000f8ec0ff */
[----:B------:R-:W-:-:S13]  /*46f0*/  ISETP.NE.AND P0, PT, R0, UR4, PT ;  /* 0x0000000400007c0c */ /* 0x000fda000bf05270 */
[----:B------:R-:W-:Y:S05]  /*4700*/  @P0 BRA `(.L_x_96) ;  /* 0x00000000003c0947 */ /* 0x000fea0003800000 */
[----:B------:R-:W1:Y:S01]  /*4710*/  S2R R2, SR_LANEID ;  /* 0x0000000000027919 */ /* 0x000e620000000000 */
[----:B------:R-:W-:Y:S01]  /*4720*/  ULOP3.LUT UR8, URZ, UR8, URZ, 0x33, !UPT ;  /* 0x00000008ff087292 */ /* 0x000fe2000f8e33ff */
[----:B------:R-:W-:Y:S01]  /*4730*/  LOP3.LUT R4, RZ, UR4, RZ, 0x33, !PT ;  /* 0x00000004ff047c12 */ /* 0x000fe2000f8e33ff */
[----:B------:R-:W-:Y:S02]  /*4740*/  VOTEU.ANY UR7, UPT, PT ;  /* 0x0000000000077886 */ /* 0x000fe400038e0100 */
[----:B------:R-:W-:Y:S01]  /*4750*/  UFLO.U32 UR7, UR7 ;  /* 0x00000007000772bd */ /* 0x000fe200080e0000 */
[----:B------:R-:W2:Y:S01]  /*4760*/  REDUX UR4, R4 ;  /* 0x00000000040473c4 */ /* 0x000ea20000000000 */
[----:B------:R-:W-:-:S06]  /*4770*/  IMAD.U32 R0, RZ, RZ, UR8 ;  /* 0x00000008ff007e24 */ /* 0x000fcc000f8e00ff */
[----:B------:R1:W-:Y:S01]  /*4780*/  UTCATOMSWS.AND URZ, UR8 ;  /* 0x0000000800ff79e3 */ /* 0x0003e20008000000 */
[----:B------:R-:W3:Y:S01]  /*4790*/  REDUX UR5, R0 ;  /* 0x00000000000573c4 */ /* 0x000ee20000000000 */
[----:B-1----:R-:W-:Y:S01]  /*47a0*/  ISETP.EQ.U32.AND P0, PT, R2, UR7, PT ;  /* 0x0000000702007c0c */ /* 0x002fe2000bf02070 */
[----:B--2---:R-:W-:Y:S01]  /*47b0*/  IMAD.U32 R2, RZ, RZ, UR4 ;  /* 0x00000004ff027e24 */ /* 0x004fe2000f8e00ff */
[----:B---3--:R-:W-:-:S11]  /*47c0*/  MOV R3, UR5 ;  /* 0x0000000500037c02 */ /* 0x008fd60008000f00 */
[----:B------:R1:W-:Y:S04]  /*47d0*/  @P0 ATOMS.AND RZ, [UR6+0x14], R3 ;  /* 0x00001403ffff098c */ /* 0x0003e8000a800006 */
[----:B------:R1:W-:Y:S01]  /*47e0*/  @P0 ATOMS.AND RZ, [UR6+0x18], R2 ;  /* 0x00001802ffff098c */ /* 0x0003e2000a800006 */
[----:B------:R-:W-:Y:S05]  /*47f0*/  BRA `(.L_x_97) ;  /* 0x0000000000147947 */ /* 0x000fea0003800000 */
.L_x_96:
[----:B------:R-:W-:Y:S02]  /*4800*/  MOV R2, 0x4820 ;  /* 0x0000482000027802 */ /* 0x000fe40000000f00 */
[----:B---345:R-:W-:Y:S05]  /*4810*/  CALL.REL.NOINC `($__internal_0_$__cuda_sm10x_tcgen05_guardrail_trap_col_being_dealloced_not_returned_by_alloc) ;  /* 0x00000058001c7944 */ /* 0x038fea0003c00000 */
[----:B------:R-:W-:Y:S05]  /*4820*/  BRA `(.L_x_97) ;  /* 0x0000000000087947 */ /* 0x000fea0003800000 */
.L_x_95:
[----:B------:R-:W-:Y:S02]  /*4830*/  MOV R2, 0x4850 ;  /* 0x0000485000027802 */ /* 0x000fe40000000f00 */
[----:B---345:R-:W-:Y:S05]  /*4840*/  CALL.REL.NOINC `($__internal_2_$__cuda_sm10x_tcgen05_guardrail_trap_unallocated_columns_being_dealloced) ;  /* 0x0000005800287944 */ /* 0x038fea0003c00000 */
.L_x_97:
[----:B------:R-:W-:Y:S01]  /*4850*/  NOP ;  /* 0x0000000000007918 */ /* 0x000fe20000000000 */
[----:B----4-:R-:W-:Y:S05]  /*4860*/  EXIT ;  /* 0x000000000000794d */ /* 0x010fea0003800000 */
.L_x_68:
[----:B------:R-:W-:-:S09]  /*4870*/  UISETP.NE.OR UP5, UPT, UR10, 0x3, !UP5 ;  /* 0x000000030a00788c */ /* 0x000fd2000efa5670 */
[----:B------:R-:W-:Y:S05]  /*4880*/  BRA.U UP5, `(.L_x_98) ;  /* 0x0000000d05407547 */ /* 0x000fea000b800000 */
[----:B------:R-:W1:Y:S01]  /*4890*/  LDC R0, c[0x0][0xb30] ;  /* 0x0002cc00ff007b82 */ /* 0x000e620000000800 */
[----:B------:R-:W2:Y:S01]  /*48a0*/  LDCU.64 UR8, c[0x0][0x888] ;  /* 0x00011100ff0877ac */ /* 0x000ea20008000a00 */
[----:B------:R-:W-:Y:S02]  /*48b0*/  HFMA2 R29, -RZ, RZ, 0, 0 ;  /* 0x00000000ff1d7431 */ /* 0x000fe400000001ff */
[----:B------:R-:W-:Y:S01]  /*48c0*/  IMAD.MOV.U32 R31, RZ, RZ, 0x1 ;  /* 0x00000001ff1f7424 */ /* 0x000fe200078e00ff */
[----:B------:R-:W-:Y:S01]  /*48d0*/  MOV R23, 0x2000 ;  /* 0x0000200000177802 */ /* 0x000fe20000000f00 */
[----:B------:R-:W3:Y:S01]  /*48e0*/  LDCU.64 UR4, c[0x0][0x890] ;  /* 0x00011200ff0477ac */ /* 0x000ee20008000a00 */
[----:B------:R-:W-:Y:S01]  /*48f0*/  IMAD.MOV.U32 R30, RZ, RZ, RZ ;  /* 0x000000ffff1e7224 */ /* 0x000fe200078e00ff */
[----:B------:R-:W4:Y:S01]  /*4900*/  LDC R19, c[0x0][0x370] ;  /* 0x0000dc00ff137b82 */ /* 0x000f220000000800 */
[----:B------:R-:W-:Y:S01]  /*4910*/  UMOV UR6, 0x400 ;  /* 0x0000040000067882 */ /* 0x000fe20000000000 */
[----:B------:R-:W-:-:S02]  /*4920*/  UPLOP3.LUT UP1, UPT, UPT, UPT, UPT, 0x40, 0x4 ;  /* 0x000000000004789c */ /* 0x000fc40003f2e870 */
[----:B------:R-:W-:-:S04]  /*4930*/  ULEA UR6, UR37, UR6, 0x18 ;  /* 0x0000000625067291 */ /* 0x000fc8000f8ec0ff */
[----:B------:R-:W4:Y:S01]  /*4940*/  LDC R2, c[0x0][0xb0c] ;  /* 0x0002c300ff027b82 */ /* 0x000f220000000800 */
[----:B------:R-:W-:Y:S02]  /*4950*/  UIADD3 UR13, UPT, UPT, UR6, 0x108, URZ ;  /* 0x00000108060d7890 */ /* 0x000fe4000fffe0ff */
[----:B--2---:R-:W-:Y:S02]  /*4960*/  UISETP.NE.U32.AND UP2, UPT, UR8, URZ, UPT ;  /* 0x000000ff0800728c */ /* 0x004fe4000bf45070 */
[----:B------:R-:W-:Y:S02]  /*4970*/  UIADD3 UR17, UPT, UPT, UR6, 0x100, URZ ;  /* 0x0000010006117890 */ /* 0x000fe4000fffe0ff */
[----:B---3--:R-:W-:Y:S01]  /*4980*/  UISETP.NE.U32.AND UP3, UPT, UR4, URZ, UPT ;  /* 0x000000ff0400728c */ /* 0x008fe2000bf65070 */
[----:B------:R-:W2:Y:S01]  /*4990*/  LDC R18, c[0x0][0xb20] ;  /* 0x0002c800ff127b82 */ /* 0x000ea20000000800 */
[----:B-1----:R-:W-:Y:S01]  /*49a0*/  ISETP.NE.AND P1, PT, R0, 0x1, PT ;  /* 0x000000010000780c */ /* 0x002fe20003f25270 */
[----:B------:R-:W-:-:S02]  /*49b0*/  UISETP.NE.AND.EX UP2, UPT, UR9, URZ, UPT, UP2 ;  /* 0x000000ff0900728c */ /* 0x000fc4000bf45320 */
[----:B------:R-:W-:Y:S02]  /*49c0*/  UPRMT UR13, UR37, 0x654, UR13 ;  /* 0x00000654250d7896 */ /* 0x000fe4000800000d */
[----:B------:R-:W-:Y:S02]  /*49d0*/  UISETP.NE.AND.EX UP3, UPT, UR5, URZ, UPT, UP3 ;  /* 0x000000ff0500728c */ /* 0x000fe4000bf65330 */
[----:B------:R-:W1:Y:S08]  /*49e0*/  LDC.64 R32, c[0x0][0x348] ;  /* 0x0000d200ff207b82 */ /* 0x000e700000000a00 */
[----:B------:R-:W3:Y:S08]  /*49f0*/  LDC.64 R16, c[0x0][0xb10] ;  /* 0x0002c400ff107b82 */ /* 0x000ef00000000a00 */
[----:B------:R-:W1:Y:S08]  /*4a00*/  LDC.64 R6, c[0x0][0xb18] ;  /* 0x0002c600ff067b82 */ /* 0x000e700000000a00 */
[----:B------:R-:W1:Y:S08]  /*4a10*/  LDC.64 R4, c[0x0][0xb28] ;  /* 0x0002ca00ff047b82 */ /* 0x000e700000000a00 */
[----:B--2-4-:R-:W1:Y:S02]  /*4a20*/  LDC R22, c[0x0][0x374] ;  /* 0x0000dd00ff167b82 */ /* 0x014e640000000800 */
.L_x_107:
[C---:B------:R-:W-:Y:S02]  /*4a30*/  LEA R0, R30.reuse, UR6, 0x3 ;  /* 0x000000061e007c11 */ /* 0x040fe4000f8e18ff */
[----:B------:R-:W-:Y:S02]  /*4a40*/  SHF.L.U32 R3, R29, 0x1f, RZ ;  /* 0x0000001f1d037819 */ /* 0x000fe400000006ff */
[----:B------:R-:W-:Y:S02]  /*4a50*/  LEA R24, R30, UR6, 0x4 ;  /* 0x000000061e187c11 */ /* 0x000fe4000f8e20ff */
[----:B--2---:R-:W2:Y:S02]  /*4a60*/  SYNCS.PHASECHK.TRANS64.TRYWAIT P0, [R0+URZ+0x130], R3 ;  /* 0x00013003000075a7 */ /* 0x004ea400080011ff */
[----:B--2---:R-:W-:Y:S05]  /*4a70*/  @!P0 BRA `(.L_x_99) ;  /* 0x0000005000c08947 */ /* 0x004fea0003800000 */
.L_x_191:
[----:B------:R-:W-:Y:S01]  /*4a80*/  ISETP.GE.AND P0, PT, R72, 0x1, PT ;  /* 0x000000014800780c */ /* 0x000fe20003f06270 */
[----:B------:R-:W4:Y:S01]  /*4a90*/  LDS.128 R24, [R24+0x1c0] ;  /* 0x0001c00018187984 */ /* 0x000f220000000c00 */
[----:B--2---:R-:W-:Y:S01]  /*4aa0*/  VIADD R0, R0, 0x140 ;  /* 0x0000014000007836 */ /* 0x004fe20000000000 */
[----:B------:R-:W-:Y:S01]  /*4ab0*/  @!PT LDS RZ, [RZ] ;  /* 0x00000000fffff984 */ /* 0x000fe20000000800 */
[----:B------:R-:W-:Y:S01]  /*4ac0*/  @!PT LDS RZ, [RZ] ;  /* 0x00000000fffff984 */ /* 0x000fe20000000800 */
[----:B------:R-:W-:Y:S01]  /*4ad0*/  @!PT LDS RZ, [RZ] ;  /* 0x00000000fffff984 */ /* 0x000fe20000000800 */
[----:B------:R-:W-:Y:S01]  /*4ae0*/  @!PT LDS RZ, [RZ] ;  /* 0x00000000fffff984 */ /* 0x000fe20000000800 */
[----:B------:R2:W-:Y:S06]  /*4af0*/  MEMBAR.ALL.CTA ;  /* 0x0000000000007992 */ /* 0x0005ec0000008000 */
[----:B--2---:R-:W2:Y:S01]  /*4b00*/  FENCE.VIEW.ASYNC.S ;  /* 0x00000000000073c6 */ /* 0x004ea20000000000 */
[----:B------:R-:W-:Y:S04]  /*4b10*/  PRMT R0, RZ, 0x654, R0 ;  /* 0x00000654ff007816 */ /* 0x000fe80000000000 */
[----:B--2---:R2:W-:Y:S01]  /*4b20*/  SYNCS.ARRIVE.TRANS64.RED.A1T0 RZ, [R0+URZ], RZ ;  /* 0x000000ff00ff79a7 */ /* 0x0045e200081004ff */
[----:B----4-:R-:W-:Y:S11]  /*4b30*/  LOP3.LUT P3, RZ, R26, 0x1, RZ, 0xc0, !PT ;  /* 0x000000011aff7812 */ /* 0x010ff6000786c0ff */
[----:B------:R-:W-:Y:S02]  /*4b40*/  @!UPT UIADD3 URZ, UPT, UPT, URZ, URZ, URZ ;  /* 0x000000fffffff290 */ /* 0x000fe4000fffe0ff */
[----:B------:R-:W-:Y:S02]  /*4b50*/  @P3 MOV R13, R24 ;  /* 0x00000018000d3202 */ /* 0x000fe40000000f00 */
[----:B------:R-:W-:Y:S01]  /*4b60*/  @P3 LOP3.LUT R8, R25, 0xffff, RZ, 0xc0, !PT ;  /* 0x0000ffff19083812 */ /* 0x000fe200078ec0ff */
[----:B--2---:R-:W-:Y:S06]  /*4b70*/  @!P0 BRA `(.L_x_100) ;  /* 0x0000000000a48947 */ /* 0x004fec0003800000 */
[----:B-1----:R-:W-:Y:S01]  /*4b80*/  IMAD.HI.U32 R35, R22, R7, RZ ;  /* 0x0000000716237227 */ /* 0x002fe200078e00ff */
[----:B------:R-:W-:Y:S02]  /*4b90*/  ISETP.NE.AND P0, PT, R6, 0x1, PT ;  /* 0x000000010600780c */ /* 0x000fe40003f05270 */
[----:B------:R-:W-:Y:S01]  /*4ba0*/  ISETP.NE.AND P2, PT, R72, 0x1, PT ;  /* 0x000000014800780c */ /* 0x000fe20003f45270 */
[----:B---3--:R-:W-:Y:S01]  /*4bb0*/  IMAD.HI.U32 R34, R19, R16, RZ ;  /* 0x0000001013227227 */ /* 0x008fe200078e00ff */
[----:B------:R-:W-:Y:S02]  /*4bc0*/  SHF.R.U32.HI R35, RZ, R18, R35 ;  /* 0x00000012ff237219 */ /* 0x000fe40000011623 */
[----:B------:R-:W-:Y:S01]  /*4bd0*/  ISETP.NE.AND P4, PT, R2, 0x1, PT ;  /* 0x000000010200780c */ /* 0x000fe20003f85270 */
[----:B------:R-:W-:Y:S01]  /*4be0*/  IMAD.HI.U32 R36, R13, R16, RZ ;  /* 0x000000100d247227 */ /* 0x000fe200078e00ff */
[----:B------:R-:W-:Y:S02]  /*4bf0*/  SHF.R.U32.HI R34, RZ, R17, R34 ;  /* 0x00000011ff227219 */ /* 0x000fe40000011622 */
[----:B------:R-:W-:Y:S01]  /*4c00*/  SEL R3, R22, R35, !P0 ;  /* 0x0000002316037207 */ /* 0x000fe20004000000 */
[C---:B------:R-:W-:Y:S01]  /*4c10*/  IMAD.HI.U32 R35, R8.reuse, R7, RZ ;  /* 0x0000000708237227 */ /* 0x040fe200078e00ff */
[----:B------:R-:W-:Y:S02]  /*4c20*/  SEL R11, R19, R34, !P4 ;  /* 0x00000022130b7207 */ /* 0x000fe40006000000 */
[----:B------:R-:W-:Y:S01]  /*4c30*/  SHF.R.U32.HI R36, RZ, R17, R36 ;  /* 0x00000011ff247219 */ /* 0x000fe20000011624 */
[----:B------:R-:W-:Y:S01]  /*4c40*/  IMAD.HI.U32 R38, R3, R4, RZ ;  /* 0x0000000403267227 */ /* 0x000fe200078e00ff */
[----:B------:R-:W-:Y:S03]  /*4c50*/  SHF.R.U32.HI R35, RZ, R18, R35 ;  /* 0x00000012ff237219 */ /* 0x000fe60000011623 */
[----:B------:R-:W-:Y:S01]  /*4c60*/  IMAD.HI.U32 R34, R11, R4, RZ ;  /* 0x000000040b227227 */ /* 0x000fe200078e00ff */
[----:B------:R-:W-:Y:S02]  /*4c70*/  @P2 SHF.R.U32.HI R3, RZ, R5, R38 ;  /* 0x00000005ff032219 */ /* 0x000fe40000011626 */
[----:B------:R-:W-:Y:S02]  /*4c80*/  SEL R9, R8, R35, !P0 ;  /* 0x0000002308097207 */ /* 0x000fe40004000000 */
[----:B------:R-:W-:Y:S01]  /*4c90*/  @P2 SHF.R.U32.HI R11, RZ, R5, R34 ;  /* 0x00000005ff0b2219 */ /* 0x000fe20000011622 */
[C---:B------:R-:W-:Y:S01]  /*4ca0*/  IMAD R10, R72.reuse, R3, RZ ;  /* 0x00000003480a7224 */ /* 0x040fe200078e02ff */
[----:B------:R-:W-:Y:S01]  /*4cb0*/  SEL R3, R13, R36, !P4 ;  /* 0x000000240d037207 */ /* 0x000fe20006000000 */
[C---:B------:R-:W-:Y:S03]  /*4cc0*/  IMAD.HI.U32 R14, R9.reuse, R4, RZ ;  /* 0x00000004090e7227 */ /* 0x040fe600078e00ff */
[----:B------:R-:W-:Y:S01]  /*4cd0*/  ISETP.GE.AND P0, PT, R9, R10, PT ;  /* 0x0000000a0900720c */ /* 0x000fe20003f06270 */
[C---:B------:R-:W-:Y:S01]  /*4ce0*/  IMAD R12, R72.reuse, R11, RZ ;  /* 0x0000000b480c7224 */ /* 0x040fe200078e02ff */
[-C--:B------:R-:W-:Y:S04]  /*4cf0*/  SHF.R.U32.HI R14, RZ, R5.reuse, R14 ;  /* 0x00000005ff0e7219 */ /* 0x080fe8000001160e */
[----:B------:R-:W-:Y:S02]  /*4d00*/  ISETP.GE.OR P0, PT, R3, R12, P0 ;  /* 0x0000000c0300720c */ /* 0x000fe40000706670 */
[----:B------:R-:W-:Y:S05]  /*4d10*/  SEL R15, R9, R14, !P2 ;  /* 0x0000000e090f7207 */ /* 0x000fea0005000000 */
[----:B------:R-:W-:Y:S04]  /*4d20*/  IMAD.MOV R14, RZ, RZ, -R15 ;  /* 0x000000ffff0e7224 */ /* 0x000fe800078e0a0f */
[----:B------:R-:W-:Y:S02]  /*4d30*/  IMAD R14, R72, R14, R9 ;  /* 0x0000000e480e7224 */ /* 0x000fe400078e0209 */
[C---:B------:R-:W-:Y:S05]  /*4d40*/  @!P0 IMAD.HI.U32 R10, R3.reuse, R4, RZ ;  /* 0x00000004030a8227 */ /* 0x040fea00078e00ff */
[----:B------:R-:W-:Y:S04]  /*4d50*/  @!P0 SHF.R.U32.HI R10, RZ, R5, R10 ;  /* 0x00000005ff0a8219 */ /* 0x000fe8000001160a */
[----:B------:R-:W-:Y:S01]  /*4d60*/  @!P0 SEL R0, R3, R10, !P2 ;  /* 0x0000000a03008207 */ /* 0x000fe20005000000 */
[----:B------:R-:W-:Y:S03]  /*4d70*/  IMAD.MOV R10, RZ, RZ, -R3 ;  /* 0x000000ffff0a7224 */ /* 0x000fe600078e0a03 */
[----:B------:R-:W-:Y:S01]  /*4d80*/  @!P0 IADD3 R15, PT, PT, R15, -R0, RZ ;  /* 0x800000000f0f8210 */ /* 0x000fe20007ffe0ff */
[----:B------:R-:W-:Y:S01]  /*4d90*/  @!P0 IMAD R0, R11, R14, R0 ;  /* 0x0000000e0b008224 */ /* 0x000fe200078e0200 */
[----:B------:R-:W-:Y:S01]  /*4da0*/  IADD3 R11, PT, PT, -R9, RZ, RZ ;  /* 0x000000ff090b7210 */ /* 0x000fe20007ffe1ff */
[----:B------:R-:W-:Y:S02]  /*4db0*/  IMAD R13, R2, R10, R13 ;  /* 0x0000000a020d7224 */ /* 0x000fe400078e020d */
[----:B------:R-:W-:Y:S02]  /*4dc0*/  @!P0 IMAD R9, R15, R72, R3 ;  /* 0x000000480f098224 */ /* 0x000fe400078e0203 */
[----:B------:R-:W-:Y:S02]  /*4dd0*/  @!P0 IMAD.MOV.U32 R3, RZ, RZ, R0 ;  /* 0x000000ffff038224 */ /* 0x000fe400078e0000 */
[----:B------:R-:W-:Y:S02]  /*4de0*/  IMAD R8, R6, R11, R8 ;  /* 0x0000000b06087224 */ /* 0x000fe400078e0208 */
[----:B------:R-:W-:Y:S02]  /*4df0*/  IMAD R13, R3, R2, R13 ;  /* 0x00000002030d7224 */ /* 0x000fe400078e020d */
[----:B------:R-:W-:Y:S02]  /*4e00*/  IMAD R8, R9, R6, R8 ;  /* 0x0000000609087224 */ /* 0x000fe400078e0208 */
.L_x_100:
[----:B------:R-:W-:Y:S05]  /*4e10*/  BRA.U UP1, `(.L_x_101) ;  /* 0x0000000101107547 */ /* 0x000fea000b800000 */
[----:B------:R-:W-:Y:S04]  /*4e20*/  MOV R0, UR7 ;  /* 0x0000000700007c02 */ /* 0x000fe80008000f00 */
[----:B------:R-:W-:Y:S04]  /*4e30*/  SHF.L.U32 R3, R0, 0x1f, RZ ;  /* 0x0000001f00037819 */ /* 0x000fe800000006ff */
[----:B------:R-:W2:Y:S02]  /*4e40*/  SYNCS.PHASECHK.TRANS64.TRYWAIT P0, [UR6+0x128], R3 ;  /* 0x00012803ff0075a7 */ /* 0x000ea40008001106 */
[----:B--2---:R-:W-:Y:S05]  /*4e50*/  @!P0 BRA `(.L_x_102) ;  /* 0x0000004c00dc8947 */ /* 0x004fea0003800000 */
.L_x_101:
[----:B------:R-:W-:Y:S02]  /*4e60*/  R2UR UR19, R21 ;  /* 0x00000000151372ca */ /* 0x000fe400000e0000 */
[----:B------:R-:W-:Y:S02]  /*4e70*/  R2UR UR18, R20 ;  /* 0x00000000141272ca */ /* 0x000fe400000e0000 */
[----:B------:R-:W-:Y:S02]  /*4e80*/  ISETP.NE.U32.AND P2, PT, RZ, UR4, PT ;  /* 0x00000004ff007c0c */ /* 0x000fe4000bf45070 */
[----:B------:R-:W-:Y:S02]  /*4e90*/  SHF.L.U32 R12, R31, 0x1f, RZ ;  /* 0x0000001f1f0c7819 */ /* 0x000fe400000006ff */
[----:B------:R-:W-:Y:S05]  /*4ea0*/  ISETP.NE.AND.EX P2, PT, RZ, UR5, PT, P2 ;  /* 0x00000005ff007c0c */ /* 0x000fea000bf45320 */
[----:B------:R-:W-:Y:S02]  /*4eb0*/  USHF.L.U32 UR19, UR19, 0x7, URZ ;  /* 0x0000000713137899 */ /* 0x000fe400080006ff */
[----:B------:R-:W-:Y:S01]  /*4ec0*/  USHF.L.U32 UR18, UR18, 0x7, URZ ;  /* 0x0000000712127899 */ /* 0x000fe200080006ff */
[----:B------:R-:W-:Y:S11]  /*4ed0*/  BRA.U !UP3, `(.L_x_103) ;  /* 0x000000010b347547 */ /* 0x000ff6000b800000 */
[----:B------:R-:W-:Y:S01]  /*4ee0*/  UPLOP3.LUT UP0, UPT, UPT, UPT, UP2, 0x80, 0x8 ;  /* 0x000000000008789c */ /* 0x000fe20003f0f020 */
[----:B--2---:R-:W-:Y:S02]  /*4ef0*/  HFMA2 R0, -RZ, RZ, 0, 5.9604644775390625e-08 ;  /* 0x00000001ff007431 */ /* 0x004fe400000001ff */
[----:B------:R-:W-:Y:S03]  /*4f00*/  IMAD.MOV.U32 R171, RZ, RZ, 0x1 ;  /* 0x00000001ffab7424 */ /* 0x000fe600078e00ff */
[----:B------:R-:W-:Y:S05]  /*4f10*/  PLOP3.LUT P0, PT, PT, PT, UP0, 0x80, 0x8 ;  /* 0x000000000008781c */ /* 0x000fea0003f0f008 */
[----:B------:R-:W2:Y:S01]  /*4f20*/  @UP0 LDCU.64 UR10, c[0x0][0x888] ;  /* 0x00011100ff0a07ac */ /* 0x000ea20008000a00 */
[----:B------:R-:W-:Y:S07]  /*4f30*/  @UP0 UIMAD UR8, UR36, UR4, URZ ;  /* 0x00000004240802a4 */ /* 0x000fee000f8e02ff */
[----:B------:R-:W-:Y:S01]  /*4f40*/  @!P0 PRMT R171, R0, 0x7610, R171 ;  /* 0x0000761000ab8816 */ /* 0x000fe200000000ab */
[----:B--2---:R-:W-:Y:S03]  /*4f50*/  @UP0 UIMAD.WIDE UR10, UR8, 0x4, UR10 ;  /* 0x00000004080a08a5 */ /* 0x004fe6000f8e020a */
[----:B------:R-:W2:Y:S03]  /*4f60*/  @!UP0 LDCU UR8, c[0x0][0x880] ;  /* 0x00011000ff0887ac */ /* 0x000ea60008000800 */
[----:B------:R-:W-:Y:S01]  /*4f70*/  IMAD.U32 R10, RZ, RZ, UR10 ;  /* 0x0000000aff0a7e24 */ /* 0x000fe2000f8e00ff */
[----:B------:R-:W-:Y:S05]  /*4f80*/  MOV R11, UR11 ;  /* 0x0000000b000b7c02 */ /* 0x000fea0008000f00 */
[----:B-----5:R4:W5:Y:S02]  /*4f90*/  @P0 LDG.E R81, desc[UR46][R10.64] ;  /* 0x0000002e0a510981 */ /* 0x020964000c1e1900 */
[----:B--2-4-:R-:W-:Y:S07]  /*4fa0*/  @!P0 IMAD.U32 R81, RZ, RZ, UR8 ;  /* 0x00000008ff518e24 */ /* 0x014fee000f8e00ff */
.L_x_103:
[----:B-----5:R-:W-:Y:S01]  /*4fb0*/  @!P2 FSETP.EQ.AND P0, PT, R81, RZ, PT ;  /* 0x000000ff5100a20b */ /* 0x020fe20003f02000 */
[----:B------:R-:W-:Y:S01]  /*4fc0*/  @!UPT UIADD3 URZ, UPT, UPT, URZ, URZ, URZ ;  /* 0x000000fffffff290 */ /* 0x000fe2000fffe0ff */
[----:B------:R-:W-:Y:S11]  /*4fd0*/  @!P2 BRA `(.L_x_104) ;  /* 0x000000000014a947 */ /* 0x000ff60003800000 */
[----:B------:R-:W-:Y:S02]  /*4fe0*/  LOP3.LUT P2, RZ, R171, 0xff, RZ, 0xc0, !PT ;  /* 0x000000ffabff7812 */ /* 0x000fe4000784c0ff */
[----:B------:R-:W-:Y:S04]  /*4ff0*/  PLOP3.LUT P0, PT, PT, PT, UP0, 0x80, 0x8 ;  /* 0x000000000008781c */ /* 0x000fe80003f0f008 */
[----:B------:R-:W-:Y:S07]  /*5000*/  PLOP3.LUT P0, PT, P0, PT, PT, 0x8, 0x80 ;  /* 0x000000000080781c */ /* 0x000fee000070e170 */
[----:B------:R-:W-:Y:S11]  /*5010*/  @P2 FSETP.EQ.AND P0, PT, R81, RZ, PT ;  /* 0x000000ff5100220b */ /* 0x000ff60003f02000 */
[----:B------:R-:W-:Y:S02]  /*5020*/  @!UPT UIADD3 URZ, UPT, UPT, URZ, URZ, URZ ;  /* 0x000000fffffff290 */ /* 0x000fe4000fffe0ff */
.L_x_104:
[----:B------:R-:W4:Y:S01]  /*5030*/  SYNCS.PHASECHK.TRANS64.TRYWAIT P2, [UR6+0x110], R12 ;  /* 0x0001100cff0075a7 */ /* 0x000f220008041106 */
[----:B------:R-:W-:Y:S04]  /*5040*/  ELECT P4, URZ, PT ;  /* 0x0000000000ff782f */ /* 0x000fe80003880000 */
[----:B------:R-:W-:Y:S11]  /*5050*/  PLOP3.LUT P4, PT, P0, P4, PT, 0xf2, 0x2f ;  /* 0x00000000002f781c */ /* 0x000ff60000789e72 */
[----:B------:R-:W-:Y:S02]  /*5060*/  @!UPT UIADD3 URZ, UPT, UPT, URZ, URZ, URZ ;  /* 0x000000fffffff290 */ /* 0x000fe4000fffe0ff */
[----:B-1----:R-:W-:Y:S05]  /*5070*/  @!P4 IADD3 R21, P0, PT, R32, 0x580, RZ ;  /* 0x000005802015c810 */ /* 0x002fea0007f1e0ff */
[----:B------:R-:W-:Y:S01]  /*5080*/  @!P4 IMAD.X R20, RZ, RZ, R33, P0 ;  /* 0x000000ffff14c224 */ /* 0x000fe200000e0621 */
[----:B----4-:R-:W-:Y:S07]  /*5090*/  @!P2 BRA `(.L_x_105) ;  /* 0x0000004c0064a947 */ /* 0x010fee0003800000 */
.L_x_194:
[----:B------:R-:W4:Y:S01]  /*50a0*/  LDC.64 R14, c[0x0][0xb10] ;  /* 0x0002c400ff0e7b82 */ /* 0x000f220000000a00 */
[----:B------:R-:W-:Y:S01]  /*50b0*/  @!P4 R2UR UR8, R20 ;  /* 0x000000001408c2ca */ /* 0x000fe200000e0000 */
[----:B------:R-:W-:Y:S01]  /*50c0*/  VOTEU.ALL UP1, P4 ;  /* 0x0000000000ff7886 */ /* 0x000fe20002020000 */
[----:B------:R-:W-:Y:S01]  /*50d0*/  @!P4 R2UR UR9, R21 ;  /* 0x000000001509c2ca */ /* 0x000fe200000e0000 */
[----:B------:R-:W-:Y:S01]  /*50e0*/  UMOV UR10, 0x0 ;  /* 0x00000000000a7882 */ /* 0x000fe20000000000 */
[----:B------:R-:W-:Y:S03]  /*50f0*/  UMOV UR11, 0x10000000 ;  /* 0x10000000000b7882 */ /* 0x000fe60000000000 */
[----:B------:R-:W5:Y:S01]  /*5100*/  LDC.64 R10, c[0x0][0xb18] ;  /* 0x0002c600ff0a7b82 */ /* 0x000f620000000a00 */
[----:B------:R-:W-:Y:S01]  /*5110*/  @!UP1 UIADD3 UR16, UPT, UPT, UR6, 0x200, URZ ;  /* 0x0000020006109890 */ /* 0x000fe2000fffe0ff */
[----:B------:R-:W-:Y:S01]  /*5120*/  @P3 SHF.R.U32.HI R28, RZ, 0x10, R25 ;  /* 0x00000010ff1c3819 */ /* 0x000fe20000011619 */
[----:B------:R-:W-:Y:S01]  /*5130*/  VOTEU.ALL UP1, P4 ;  /* 0x0000000000ff7886 */ /* 0x000fe20002020000 */
[----:B------:R-:W-:Y:S01]  /*5140*/  UMOV UR20, UR36 ;  /* 0x0000002400147c82 */ /* 0x000fe20008000000 */
[----:B------:R-:W-:Y:S03]  /*5150*/  VIADD R30, R30, 0x1 ;  /* 0x000000011e1e7836 */ /* 0x000fe60000000000 */
[----:B--2---:R-:W2:Y:S01]  /*5160*/  @!P1 LDC R0, c[0x0][0xb20] ;  /* 0x0002c800ff009b82 */ /* 0x004ea20000000800 */
[----:B------:R-:W-:Y:S01]  /*5170*/  IMAD.U32 R21, RZ, RZ, UR8 ;  /* 0x00000008ff157e24 */ /* 0x000fe2000f8e00ff */
[----:B------:R-:W-:Y:S06]  /*5180*/  UPRMT UR8, UR37, 0x654, UR17 ;  /* 0x0000065425087896 */ /* 0x000fec0008000011 */
[----:B-1----:R-:W1:Y:S01]  /*5190*/  @!P1 LDC R3, c[0x0][0xb0c] ;  /* 0x0002c300ff039b82 */ /* 0x002e620000000800 */
[----:B------:R-:W-:Y:S01]  /*51a0*/  IMAD.U32 R20, RZ, RZ, UR9 ;  /* 0x00000009ff147e24 */ /* 0x000fe2000f8e00ff */
[----:B------:R-:W-:Y:S04]  /*51b0*/  @!P4 R2UR UR15, R21 ;  /* 0x00000000150fc2ca */ /* 0x000fe800000e0000 */
[----:B------:R-:W-:Y:S01]  /*51c0*/  @!P4 R2UR UR14, R20 ;  /* 0x00000000140ec2ca */ /* 0x000fe200000e0000 */
[----:B------:R-:W-:Y:S11]  /*51d0*/  @!P4 IMAD.MOV.U32 R20, RZ, RZ, 0x2000 ;  /* 0x00002000ff14c424 */ /* 0x000ff600078e00ff */
[----:B------:R-:W-:Y:S01]  /*51e0*/  @!UPT UIADD3 URZ, UPT, UPT, URZ, URZ, URZ ;  /* 0x000000fffffff290 */ /* 0x000fe2000fffe0ff */
[----:B------:R1:W-:Y:S01]  /*51f0*/  @!UP1 UTMALDG.3D [UR16], [UR14], desc[UR10] ;  /* 0x00000a100e0095b4 */ /* 0x0003e20008011000 */
[----:B------:R1:W-:Y:S02]  /*5200*/  @!P4 SYNCS.ARRIVE.TRANS64.RED.A0TR RZ, [UR6+0x100], R20 ;  /* 0x00010014ffffc9a7 */ /* 0x0003e40008300406 */
[----:B-1----:R-:W-:Y:S01]  /*5210*/  @!P1 ISETP.NE.AND P2, PT, R3, 0x1, PT ;  /* 0x000000010300980c */ /* 0x002fe20003f45270 */
[C---:B----4-:R-:W-:Y:S01]  /*5220*/  @!P1 IMAD.HI.U32 R14, R13.reuse, R14, RZ ;  /* 0x0000000e0d0e9227 */ /* 0x050fe200078e00ff */
[----:B-----5:R-:W-:Y:S03]  /*5230*/  @!P1 ISETP.NE.AND P0, PT, R10, 0x1, PT ;  /* 0x000000010a00980c */ /* 0x020fe60003f05270 */
[C---:B------:R-:W-:Y:S01]  /*5240*/  @!P1 IMAD.HI.U32 R11, R8.reuse, R11, RZ ;  /* 0x0000000b080b9227 */ /* 0x040fe200078e00ff */
[----:B------:R-:W-:Y:S04]  /*5250*/  @!P1 SHF.R.U32.HI R14, RZ, R15, R14 ;  /* 0x0000000fff0e9219 */ /* 0x000fe8000001160e */
[----:B--2---:R-:W-:Y:S01]  /*5260*/  @!P1 SHF.R.U32.HI R9, RZ, R0, R11 ;  /* 0x00000000ff099219 */ /* 0x004fe2000001160b */
[----:B------:R-:W-:Y:S01]  /*5270*/  SYNCS.ARRIVE.TRANS64.RED.A1T0 RZ, [UR8], RZ ;  /* 0x000000ffffff79a7 */ /* 0x000fe20008100408 */
[----:B------:R-:W-:Y:S02]  /*5280*/  @!P1 SEL R14, R13, R14, !P2 ;  /* 0x0000000e0d0e9207 */ /* 0x000fe40005000000 */
[----:B------:R-:W-:Y:S01]  /*5290*/  @!P1 SEL R9, R8, R9, !P0 ;  /* 0x0000000908099207 */ /* 0x000fe20004000000 */
[----:B------:R-:W1:Y:S04]  /*52a0*/  SYNCS.PHASECHK.TRANS64.TRYWAIT P5, [UR6+0x118], R12 ;  /* 0x0001180cff0075a7 */ /* 0x000e6800080a1106 */
[----:B------:R-:W-:Y:S02]  /*52b0*/  @!P1 IMAD.IADD R0, R9, 0x1, -R14 ;  /* 0x0000000109009824 */ /* 0x000fe400078e0a0e */
[----:B------:R-:W-:Y:S02]  /*52c0*/  @!P1 IMAD.IADD R9, R14, 0x1, -R9 ;  /* 0x000000010e099824 */ /* 0x000fe400078e0a09 */
[----:B------:R-:W-:Y:S02]  /*52d0*/  @!P1 IMAD R13, R0, R3, R13 ;  /* 0x00000003000d9224 */ /* 0x000fe400078e020d */
[----:B------:R-:W-:Y:S01]  /*52e0*/  @!P1 IMAD R8, R9, R10, R8 ;  /* 0x0000000a09089224 */ /* 0x000fe200078e0208 */
[----:B-1----:R-:W-:Y:S06]  /*52f0*/  @!P5 BRA `(.L_x_106) ;  /* 0x0000004800e4d947 */ /* 0x002fec0003800000 */
.L_x_196:
[----:B-1----:R-:W-:Y:S01]  /*5300*/  @!P4 IADD3 R3, P0, PT, R32, 0x580, RZ ;  /* 0x000005802003c810 */ /* 0x002fe20007f1e0ff */
[----:B------:R-:W-:Y:S01]  /*5310*/  VOTEU.ALL UP1, P4 ;  /* 0x0000000000ff7886 */ /* 0x000fe20002020000 */
[----:B------:R-:W-:Y:S01]  /*5320*/  UMOV UR20, 0x0 ;  /* 0x0000000000147882 */ /* 0x000fe20000000000 */
[----:B------:R-:W-:Y:S01]  /*5330*/  UMOV UR21, 0x10000000 ;  /* 0x1000000000157882 */ /* 0x000fe20000000000 */
[----:B------:R-:W-:Y:S01]  /*5340*/  @!P4 R2UR UR9, R3 ;  /* 0x000000000309c2ca */ /* 0x000fe200000e0000 */
[----:B------:R-:W-:Y:S01]  /*5350*/  @!P4 IMAD.X R0, RZ, RZ, R33, P0 ;  /* 0x000000ffff00c224 */ /* 0x000fe200000e0621 */
[----:B------:R-:W-:Y:S01]  /*5360*/  @!UP1 UIADD3 UR10, UPT, UPT, UR18, 0x40, URZ ;  /* 0x00000040120a9890 */ /* 0x000fe2000fffe0ff */
[----:B------:R-:W-:Y:S01]  /*5370*/  ISETP.NE.AND P0, PT, R30, 0x2, PT ;  /* 0x000000021e00780c */ /* 0x000fe20003f05270 */
[----:B------:R-:W-:Y:S01]  /*5380*/  UMOV UR11, UR19 ;  /* 0x00000013000b7c82 */ /* 0x000fe20008000000 */
[----:B------:R-:W-:Y:S01]  /*5390*/  UMOV UR12, UR36 ;  /* 0x00000024000c7c82 */ /* 0x000fe20008000000 */
[----:B------:R-:W-:Y:S01]  /*53a0*/  @!P4 R2UR UR8, R0 ;  /* 0x000000000008c2ca */ /* 0x000fe200000e0000 */
[----:B------:R-:W-:Y:S01]  /*53b0*/  IMAD.IADD R20, R8, 0x1, R147 ;  /* 0x0000000108147824 */ /* 0x000fe200078e0293 */
[----:B------:R-:W-:Y:S01]  /*53c0*/  @P3 R2UR UR36, R28 ;  /* 0x000000001c2432ca */ /* 0x000fe200000e0000 */
[----:B------:R-:W-:Y:S01]  /*53d0*/  IMAD.IADD R21, R13, 0x1, R170 ;  /* 0x000000010d157824 */ /* 0x000fe200078e02aa */
[----:B------:R-:W-:Y:S02]  /*53e0*/  SEL R0, RZ, 0x1, P0 ;  /* 0x00000001ff007807 */ /* 0x000fe40000000000 */
[----:B------:R-:W-:Y:S01]  /*53f0*/  LOP3.LUT R31, R31, 0x1, RZ, 0x3c, !PT ;  /* 0x000000011f1f7812 */ /* 0x000fe200078e3cff */
[----:B------:R-:W-:Y:S01]  /*5400*/  IMAD.U32 R10, RZ, RZ, UR9 ;  /* 0x00000009ff0a7e24 */ /* 0x000fe2000f8e00ff */
[----:B------:R-:W-:Y:S01]  /*5410*/  @!UP1 UIADD3 UR9, UPT, UPT, UR6, 0x108, URZ ;  /* 0x0000010806099890 */ /* 0x000fe2000fffe0ff */
[----:B------:R-:W-:Y:S02]  /*5420*/  LOP3.LUT R29, R29, R0, RZ, 0x3c, !PT ;  /* 0x000000001d1d7212 */ /* 0x000fe400078e3cff */
[----:B------:R-:W-:Y:S02]  /*5430*/  SEL R30, R30, RZ, P0 ;  /* 0x000000ff1e1e7207 */ /* 0x000fe40000000000 */
[----:B------:R-:W-:Y:S01]  /*5440*/  IMAD.U32 R11, RZ, RZ, UR8 ;  /* 0x00000008ff0b7e24 */ /* 0x000fe2000f8e00ff */
[----:B------:R-:W-:Y:S01]  /*5450*/  @!P4 R2UR UR14, R10 ;  /* 0x000000000a0ec2ca */ /* 0x000fe200000e0000 */
[----:B------:R-:W-:Y:S01]  /*5460*/  @!UP1 UIADD3 UR8, UPT, UPT, UR6, 0x2200, URZ ;  /* 0x0000220006089890 */ /* 0x000fe2000fffe0ff */
[----:B------:R-:W-:Y:S02]  /*5470*/  VOTEU.ALL UP1, P4 ;  /* 0x0000000000ff7886 */ /* 0x000fe40002020000 */
[----:B------:R-:W-:Y:S11]  /*5480*/  @!P4 R2UR UR15, R11 ;  /* 0x000000000b0fc2ca */ /* 0x000ff600000e0000 */
[----:B------:R-:W-:Y:S02]  /*5490*/  @!UPT UIADD3 URZ, UPT, UPT, URZ, URZ, URZ ;  /* 0x000000fffffff290 */ /* 0x000fe4000fffe0ff */
[----:B------:R2:W-:Y:S01]  /*54a0*/  @!UP1 UTMALDG.3D [UR8], [UR14], desc[UR20] ;  /* 0x000014080e0095b4 */ /* 0x0005e20008011000 */
[----:B------:R2:W-:Y:S01]  /*54b0*/  @!P4 SYNCS.ARRIVE.TRANS64.RED.A0TR RZ, [UR6+0x108], R23 ;  /* 0x00010817ffffc9a7 */ /* 0x0005e20008300406 */
[----:B------:R-:W-:Y:S01]  /*54c0*/  UPLOP3.LUT UP1, UPT, UPT, UPT, UPT, 0x80, 0x8 ;  /* 0x000000000008789c */ /* 0x000fe20003f2f070 */
[----:B------:R-:W-:Y:S01]  /*54d0*/  SYNCS.ARRIVE.TRANS64.RED.A1T0 RZ, [UR13], RZ ;  /* 0x000000ffffff79a7 */ /* 0x000fe2000810040d */
[----:B------:R-:W-:Y:S09]  /*54e0*/  @P3 BRA `(.L_x_107) ;  /* 0xfffffff400503947 */ /* 0x000ff2000383ffff */
[----:B------:R-:W-:-:S04]  /*54f0*/  SHF.L.U32 R3, R31, 0x1f, RZ ;  /* 0x0000001f1f037819 */ /* 0x000fc800000006ff */
[----:B------:R-:W1:Y:S02]  /*5500*/  SYNCS.PHASECHK.TRANS64.TRYWAIT P0, [UR6+0x110], R3 ;  /* 0x00011003ff0075a7 */ /* 0x000e640008001106 */
[----:B-1----:R-:W-:Y:S05]  /*5510*/  @!P0 BRA `(.L_x_108) ;  /* 0x0000004800748947 */ /* 0x002fea0003800000 */
.L_x_198:
[----:B-1----:R-:W-:-:S07]  /*5520*/  MOV R0, UR6 ;  /* 0x0000000600007c02 */ /* 0x002fce0008000f00 */
.L_x_109:
[----:B-1----:R-:W-:-:S04]  /*5530*/  SHF.L.U32 R3, R31, 0x1f, RZ ;  /* 0x0000001f1f037819 */ /* 0x002fc800000006ff */
[----:B------:R1:W4:Y:S03]  /*5540*/  SYNCS.PHASECHK.TRANS64.TRYWAIT P0, [R0+URZ+0x118], R3 ;  /* 0x00011803000075a7 */ /* 0x00032600080011ff */
[----:B----4-:R-:W-:Y:S05]  /*5550*/  @!P0 NANOSLEEP.SYNCS 0x989680 ;  /* 0x009896800000895d */ /* 0x010fea0003900000 */
[----:B------:R-:W4:Y:S02]  /*5560*/  @!P0 SYNCS.PHASECHK.TRANS64 P0, [R0+URZ+0x118], R3 ;  /* 0x00011803000085a7 */ /* 0x000f2400080010ff */
[----:B--2-4-:R-:W-:Y:S05]  /*5570*/  @P0 EXIT ;  /* 0x000000000000094d */ /* 0x014fea0003800000 */
[----:B------:R-:W-:Y:S05]  /*5580*/  BRA `(.L_x_109) ;  /* 0xfffffffc00e87947 */ /* 0x000fea000383ffff */
.L_x_98:
[----:B------:R-:W-:-:S06]  /*5590*/  UISETP.GE.AND UP1, UPT, UR10, 0x4, UPT ;  /* 0x000000040a00788c */ /* 0x000fcc000bf26270 */
[----:B------:R-:W-:-:S13]  /*55a0*/  PLOP3.LUT P0, PT, PT, PT, UP1, 0x80, 0x8 ;  /* 0x000000000008781c */ /* 0x000fda0003f0f018 */
[----:B------:R-:W-:Y:S05]  /*55b0*/  @!P0 EXIT ;  /* 0x000000000000894d */ /* 0x000fea0003800000 */
[----:B------:R-:W-:Y:S01]  /*55c0*/  BAR.SYNC.DEFER_BLOCKING 0x6, 0xa0 ;  /* 0x0182800000007b1d */ /* 0x000fe20000010000 */
[C---:B------:R-:W-:Y:S01]  /*55d0*/  IMAD.SHL.U32 R3, R189.reuse, 0x40, RZ ;  /* 0x00000040bd037824 */ /* 0x040fe200078e00ff */
[C---:B------:R-:W-:Y:S01]  /*55e0*/  LOP3.LUT R193, R189.reuse, 0x60, RZ, 0xc0, !PT ;  /* 0x00000060bdc17812 */ /* 0x040fe200078ec0ff */
[C---:B------:R-:W-:Y:S01]  /*55f0*/  IMAD.SHL.U32 R172, R189.reuse, 0x8, RZ ;  /* 0x00000008bdac7824 */ /* 0x040fe200078e00ff */
[C---:B------:R-:W-:Y:S01]  /*5600*/  LOP3.LUT R191, R189.reuse, 0x2, RZ, 0xc0, !PT ;  /* 0x00000002bdbf7812 */ /* 0x040fe200078ec0ff */
[----:B------:R-:W-:Y:S01]  /*5610*/  IMAD.U32 R79, R189, 0x10000, RZ ;  /* 0x00010000bd4f7824 */ /* 0x000fe200078e00ff */
[----:B------:R-:W-:Y:S02]  /*5620*/  UMOV UR49, 0x400 ;  /* 0x0000040000317882 */ /* 0x000fe40000000000 */
[----:B------:R-:W1:Y:S01]  /*5630*/  LDC R177, c[0x0][0x370] ;  /* 0x0000dc00ffb17b82 */ /* 0x000e620000000800 */
[----:B------:R-:W-:Y:S01]  /*5640*/  ULEA UR49, UR37, UR49, 0x18 ;  /* 0x0000003125317291 */ /* 0x000fe2000f8ec0ff */
[----:B------:R-:W-:Y:S01]  /*5650*/  LOP3.LUT R5, R3, 0x180, RZ, 0xc0, !PT ;  /* 0x0000018003057812 */ /* 0x000fe200078ec0ff */
[----:B------:R-:W-:Y:S01]  /*5660*/  HFMA2 R196, -RZ, RZ, 0, 0 ;  /* 0x00000000ffc47431 */ /* 0x000fe200000001ff */
[----:B------:R-:W-:Y:S01]  /*5670*/  LOP3.LUT R79, R79, 0x600000, RZ, 0xc0, !PT ;  /* 0x006000004f4f7812 */ /* 0x000fe200078ec0ff */
[----:B------:R-:W-:Y:S01]  /*5680*/  UIADD3 UR4, UPT, UPT, UR49, 0x4200, URZ ;  /* 0x0000420031047890 */ /* 0x000fe2000fffe0ff */
[----:B------:R-:W-:Y:S01]  /*5690*/  LOP3.LUT R172, R5, 0x30, R172, 0xf8, !PT ;  /* 0x0000003005ac7812 */ /* 0x000fe200078ef8ac */
[----:B------:R-:W-:Y:S01]  /*56a0*/  IMAD.MOV.U32 R76, RZ, RZ, RZ ;  /* 0x000000ffff4c7224 */ /* 0x000fe200078e00ff */
[----:B------:R-:W2:Y:S01]  /*56b0*/  LDC R74, c[0x0][0xb0c] ;  /* 0x0002c300ff4a7b82 */ /* 0x000ea20000000800 */
[----:B------:R-:W-:-:S02]  /*56c0*/  LOP3.LUT R189, R189, 0x4, RZ, 0xc0, !PT ;  /* 0x00000004bdbd7812 */ /* 0x000fc400078ec0ff */
[----:B------:R-:W-:Y:S02]  /*56d0*/  CS2R R182, SRZ ;  /* 0x0000000000b67805 */ /* 0x000fe4000001ff00 */
[----:B------:R-:W-:Y:S02]  /*56e0*/  LOP3.LUT R172, R172, 0x1e40, R3, 0xf8, !PT ;  /* 0x00001e40acac7812 */ /* 0x000fe400078ef803 */
[----:B------:R-:W-:Y:S02]  /*56f0*/  CS2R R180, SRZ ;  /* 0x0000000000b47805 */ /* 0x000fe4000001ff00 */
[----:B------:R-:W-:Y:S01]  /*5700*/  IADD3 R188, PT, PT, -R189, 0x2, RZ ;  /* 0x00000002bdbc7810 */ /* 0x000fe20007ffe1ff */
[----:B------:R-:W-:Y:S01]  /*5710*/  IMAD.MOV R176, RZ, RZ, -R191 ;  /* 0x000000ffffb07224 */ /* 0x000fe200078e0abf */
[----:B------:R-:W-:Y:S01]  /*5720*/  MOV R192, UR4 ;  /* 0x0000000400c07c02 */ /* 0x000fe20008000f00 */
[----:B------:R-:W3:Y:S01]  /*5730*/  LDC R174, c[0x0][0xb20] ;  /* 0x0002c800ffae7b82 */ /* 0x000ee20000000800 */
[----:B------:R-:W4:Y:S01]  /*5740*/  LDS R0, [UR49+0x1e0] ;  /* 0x0001e031ff007984 */ /* 0x000f220008000800 */
[----:B------:R-:W-:Y:S01]  /*5750*/  VIADD R190, R172, UR49 ;  /* 0x00000031acbe7c36 */ /* 0x000fe20008000000 */
[----:B------:R-:W1:Y:S01]  /*5760*/  LDCU.64 UR52, c[0x0][0x348] ;  /* 0x00006900ff3477ac */ /* 0x000e620008000a00 */
[----:B------:R-:W-:-:S02]  /*5770*/  IMAD.MOV R175, RZ, RZ, -R189 ;  /* 0x000000ffffaf7224 */ /* 0x000fc400078e0abd */
[----:B------:R-:W-:Y:S01]  /*5780*/  VIADD R190, R190, 0x200 ;  /* 0x00000200bebe7836 */ /* 0x000fe20000000000 */
[----:B------:R-:W1:Y:S01]  /*5790*/  LDCU.64 UR38, c[0x0][0x888] ;  /* 0x00011100ff2677ac */ /* 0x000e620008000a00 */
[----:B------:R-:W1:Y:S01]  /*57a0*/  LDC R73, c[0x0][0xb30] ;  /* 0x0002cc00ff497b82 */ /* 0x000e620000000800 */
[----:B------:R-:W1:Y:S01]  /*57b0*/  LDCU.64 UR44, c[0x0][0x890] ;  /* 0x00011200ff2c77ac */ /* 0x000e620008000a00 */
[----:B------:R-:W-:-:S06]  /*57c0*/  UIADD3 UR48, UPT, UPT, UR49, 0x200, URZ ;  /* 0x0000020031307890 */ /* 0x000fcc000fffe0ff */
[----:B------:R-:W1:Y:S08]  /*57d0*/  LDC.64 R168, c[0x0][0xb10] ;  /* 0x0002c400ffa87b82 */ /* 0x000e700000000a00 */
[----:B------:R-:W1:Y:S08]  /*57e0*/  LDC.64 R70, c[0x0][0xb18] ;  /* 0x0002c600ff467b82 */ /* 0x000e700000000a00 */
[----:B------:R-:W1:Y:S08]  /*57f0*/  LDC.64 R68, c[0x0][0xb28] ;  /* 0x0002ca00ff447b82 */ /* 0x000e700000000a00 */
[----:B------:R-:W1:Y:S01]  /*5800*/  LDC.64 R166, c[0x0][0x8b0] ;  /* 0x00022c00ffa67b82 */ /* 0x000e620000000a00 */
[----:B----4-:R-:W-:-:S07]  /*5810*/  IMAD.IADD R79, R0, 0x1, R79 ;  /* 0x00000001004f7824 */ /* 0x010fce00078e024f */
[----:B------:R-:W4:Y:S08]  /*5820*/  LDC.64 R164, c[0x0][0x8a8] ;  /* 0x00022a00ffa47b82 */ /* 0x000f300000000a00 */
[----:B--23--:R-:W1:Y:S02]  /*5830*/  LDC R178, c[0x0][0x374] ;  /* 0x0000dd00ffb27b82 */ /* 0x00ce640000000800 */
.L_x_136:
[----:B------:R-:W-:Y:S02]  /*5840*/  LEA R0, R196, UR49, 0x3 ;  /* 0x00000031c4007c11 */ /* 0x000fe4000f8e18ff */
[----:B------:R-:W-:Y:S02]  /*5850*/  SHF.L.U32 R3, R182, 0x1f, RZ ;  /* 0x0000001fb6037819 */ /* 0x000fe400000006ff */
[----:B-1----:R-:W-:Y:S02]  /*5860*/  LEA R16, R196, UR49, 0x4 ;  /* 0x00000031c4107c11 */ /* 0x002fe4000f8e20ff */
[----:B------:R-:W2:Y:S02]  /*5870*/  SYNCS.PHASECHK.TRANS64.TRYWAIT P0, [R0+URZ+0x130], R3 ;  /* 0x00013003000075a7 */ /* 0x000ea400080011ff */
[----:B--2---:R-:W-:Y:S05]  /*5880*/  @!P0 BRA `(.L_x_110) ;  /* 0x0000004400b08947 */ /* 0x004fea0003800000 */
.L_x_199:
[----:B------:R-:W3:Y:S01]  /*5890*/  LDC.64 R12, c[0x0][0xb10] ;  /* 0x0002c400ff0c7b82 */ /* 0x000ee20000000a00 */
[----:B------:R-:W4:Y:S01]  /*58a0*/  LDS.128 R16, [R16+0x1c0] ;  /* 0x0001c00010107984 */ /* 0x000f220000000c00 */
[----:B-1----:R-:W-:Y:S01]  /*58b0*/  ISETP.NE.AND P1, PT, R73, 0x1, PT ;  /* 0x000000014900780c */ /* 0x002fe20003f25270 */
[----:B--2---:R-:W-:Y:S01]  /*58c0*/  VIADD R0, R0, 0x140 ;  /* 0x0000014000007836 */ /* 0x004fe20000000000 */
[----:B------:R-:W-:Y:S04]  /*58d0*/  ISETP.GE.AND P0, PT, R72, 0x1, PT ;  /* 0x000000014800780c */ /* 0x000fe80003f06270 */
[----:B------:R-:W1:Y:S01]  /*58e0*/  LDC.64 R10, c[0x0][0xb18] ;  /* 0x0002c600ff0a7b82 */ /* 0x000e620000000a00 */
[----:B------:R-:W-:Y:S01]  /*58f0*/  PRMT R0, RZ, 0x654, R0 ;  /* 0x00000654ff007816 */ /* 0x000fe20000000000 */
[----:B------:R-:W-:Y:S01]  /*5900*/  @!PT LDS RZ, [RZ] ;  /* 0x00000000fffff984 */ /* 0x000fe20000000800 */
[----:B------:R-:W-:Y:S01]  /*5910*/  @!PT LDS RZ, [RZ] ;  /* 0x00000000fffff984 */ /* 0x000fe20000000800 */
[----:B------:R-:W-:Y:S01]  /*5920*/  @!PT LDS RZ, [RZ] ;  /* 0x00000000fffff984 */ /* 0x000fe20000000800 */
[----:B------:R-:W-:Y:S01]  /*5930*/  @!PT LDS RZ, [RZ] ;  /* 0x00000000fffff984 */ /* 0x000fe20000000800 */
[----:B------:R2:W-:Y:S06]  /*5940*/  MEMBAR.ALL.CTA ;  /* 0x0000000000007992 */ /* 0x0005ec0000008000 */
[----:B--2---:R-:W2:Y:S01]  /*5950*/  FENCE.VIEW.ASYNC.S ;  /* 0x00000000000073c6 */ /* 0x004ea20000000000 */
[----:B------:R-:W1:Y:S08]  /*5960*/  @!P1 LDC R14, c[0x0][0xb20] ;  /* 0x0002c800ff0e9b82 */ /* 0x000e700000000800 */
[----:B------:R-:W1:Y:S01]  /*5970*/  @!P1 LDC R9, c[0x0][0xb0c] ;  /* 0x0002c300ff099b82 */ /* 0x000e620000000800 */
[----:B--2---:R2:W-:Y:S01]  /*5980*/  SYNCS.ARRIVE.TRANS64.RED.A1T0 RZ, [R0+URZ], RZ ;  /* 0x000000ff00ff79a7 */ /* 0x0045e200081004ff */
[----:B----4-:R-:W-:Y:S04]  /*5990*/  LOP3.LUT P4, RZ, R18, 0x1, RZ, 0xc0, !PT ;  /* 0x0000000112ff7812 */ /* 0x010fe8000788c0ff */
[----:B------:R-:W-:Y:S09]  /*59a0*/  P2R R194, PR, RZ, 0x10 ;  /* 0x00000010ffc27803 */ /* 0x000ff20000000000 */
[----:B------:R-:W-:Y:S02]  /*59b0*/  @P4 MOV R77, R16 ;  /* 0x00000010004d4202 */ /* 0x000fe40000000f00 */
[----:B------:R-:W-:Y:S01]  /*59c0*/  @P4 LOP3.LUT R75, R17, 0xffff, RZ, 0xc0, !PT ;  /* 0x0000ffff114b4812 */ /* 0x000fe200078ec0ff */
[----:B--23--:R-:W-:Y:S06]  /*59d0*/  @!P0 BRA `(.L_x_111) ;  /* 0x0000000000a48947 */ /* 0x00cfec0003800000 */
[----:B------:R-:W-:Y:S01]  /*59e0*/  IMAD.HI.U32 R23, R178, R71, RZ ;  /* 0x00000047b2177227 */ /* 0x000fe200078e00ff */
[----:B------:R-:W-:Y:S02]  /*59f0*/  ISETP.NE.AND P0, PT, R70, 0x1, PT ;  /* 0x000000014600780c */ /* 0x000fe40003f05270 */
[----:B------:R-:W-:Y:S01]  /*5a00*/  ISETP.NE.AND P2, PT, R72, 0x1, PT ;  /* 0x000000014800780c */ /* 0x000fe20003f45270 */
[----:B------:R-:W-:Y:S01]  /*5a10*/  IMAD.HI.U32 R22, R177, R168, RZ ;  /* 0x000000a8b1167227 */ /* 0x000fe200078e00ff */
[----:B------:R-:W-:Y:S02]  /*5a20*/  SHF.R.U32.HI R23, RZ, R174, R23 ;  /* 0x000000aeff177219 */ /* 0x000fe40000011617 */
[----:B------:R-:W-:Y:S01]  /*5a30*/  ISETP.NE.AND P3, PT, R74, 0x1, PT ;  /* 0x000000014a00780c */ /* 0x000fe20003f65270 */
[----:B------:R-:W-:Y:S01]  /*5a40*/  IMAD.HI.U32 R26, R77, R168, RZ ;  /* 0x000000a84d1a7227 */ /* 0x000fe200078e00ff */
[----:B------:R-:W-:Y:S02]  /*5a50*/  SHF.R.U32.HI R22, RZ, R169, R22 ;  /* 0x000000a9ff167219 */ /* 0x000fe40000011616 */
[----:B------:R-:W-:Y:S01]  /*5a60*/  SEL R3, R178, R23, !P0 ;  /* 0x00000017b2037207 */ /* 0x000fe20004000000 */
[----:B------:R-:W-:Y:S01]  /*5a70*/  IMAD.HI.U32 R23, R75, R71, RZ ;  /* 0x000000474b177227 */ /* 0x000fe200078e00ff */
[----:B------:R-:W-:Y:S02]  /*5a80*/  SEL R7, R177, R22, !P3 ;  /* 0x00000016b1077207 */ /* 0x000fe40005800000 */
[----:B------:R-:W-:Y:S01]  /*5a90*/  SHF.R.U32.HI R26, RZ, R169, R26 ;  /* 0x000000a9ff1a7219 */ /* 0x000fe2000001161a */
[-C--:B------:R-:W-:Y:S04]  /*5aa0*/  IMAD.HI.U32 R22, R3, R68.reuse, RZ ;  /* 0x0000004403167227 */ /* 0x080fe800078e00ff */
[----:B------:R-:W-:Y:S01]  /*5ab0*/  IMAD.HI.U32 R24, R7, R68, RZ ;  /* 0x0000004407187227 */ /* 0x000fe200078e00ff */
[-C--:B------:R-:W-:Y:S02]  /*5ac0*/  @P2 SHF.R.U32.HI R3, RZ, R69.reuse, R22 ;  /* 0x00000045ff032219 */ /* 0x080fe40000011616 */
[----:B------:R-:W-:Y:S02]  /*5ad0*/  SHF.R.U32.HI R22, RZ, R174, R23 ;  /* 0x000000aeff167219 */ /* 0x000fe40000011617 */
[----:B------:R-:W-:Y:S01]  /*5ae0*/  @P2 SHF.R.U32.HI R7, RZ, R69, R24 ;  /* 0x00000045ff072219 */ /* 0x000fe20000011618 */
[C---:B------:R-:W-:Y:S01]  /*5af0*/  IMAD R2, R72.reuse, R3, RZ ;  /* 0x0000000348027224 */ /* 0x040fe200078e02ff */
[----:B------:R-:W-:Y:S02]  /*5b00*/  SEL R5, R75, R22, !P0 ;  /* 0x000000164b057207 */ /* 0x000fe40004000000 */
[----:B------:R-:W-:Y:S01]  /*5b10*/  SEL R3, R77, R26, !P3 ;  /* 0x0000001a4d037207 */ /* 0x000fe20005800000 */
[----:B------:R-:W-:Y:S01]  /*5b20*/  IMAD R4, R72, R7, RZ ;  /* 0x0000000748047224 */ /* 0x000fe200078e02ff */
[C---:B------:R-:W-:Y:S01]  /*5b30*/  ISETP.GE.AND P0, PT, R5.reuse, R2, PT ;  /* 0x000000020500720c */ /* 0x040fe20003f06270 */
[----:B------:R-:W-:Y:S03]  /*5b40*/  IMAD.HI.U32 R6, R5, R68, RZ ;  /* 0x0000004405067227 */ /* 0x000fe600078e00ff */
[----:B------:R-:W-:Y:S01]  /*5b50*/  ISETP.GE.OR P0, PT, R3, R4, P0 ;  /* 0x000000040300720c */ /* 0x000fe20000706670 */
[----:B------:R-:W-:Y:S01]  /*5b60*/  IMAD.MOV R4, RZ, RZ, -R3 ;  /* 0x000000ffff047224 */ /* 0x000fe200078e0a03 */
[-C--:B------:R-:W-:Y:S03]  /*5b70*/  SHF.R.U32.HI R6, RZ, R69.reuse, R6 ;  /* 0x00000045ff067219 */ /* 0x080fe60000011606 */
[----:B------:R-:W-:Y:S01]  /*5b80*/  IMAD R77, R74, R4, R77 ;  /* 0x000000044a4d7224 */ /* 0x000fe200078e024d */
[----:B------:R-:W-:Y:S05]  /*5b90*/  SEL R15, R5, R6, !P2 ;  /* 0x00000006050f7207 */ /* 0x000fea0005000000 */
[----:B------:R-:W-:Y:S02]  /*5ba0*/  IMAD.MOV R6, RZ, RZ, -R15 ;  /* 0x000000ffff067224 */ /* 0x000fe400078e0a0f */
[C---:B------:R-:W-:Y:S04]  /*5bb0*/  @!P0 IMAD.HI.U32 R2, R3.reuse, R68, RZ ;  /* 0x0000004403028227 */ /* 0x040fe800078e00ff */
[----:B------:R-:W-:Y:S01]  /*5bc0*/  IMAD R6, R72, R6, R5 ;  /* 0x0000000648067224 */ /* 0x000fe200078e0205 */
[----:B------:R-:W-:Y:S04]  /*5bd0*/  @!P0 SHF.R.U32.HI R2, RZ, R69, R2 ;  /* 0x00000045ff028219 */ /* 0x000fe80000011602 */
[----:B------:R-:W-:Y:S02]  /*5be0*/  @!P0 SEL R0, R3, R2, !P2 ;  /* 0x0000000203008207 */ /* 0x000fe40005000000 */
[----:B------:R-:W-:Y:S02]  /*5bf0*/  IADD3 R2, PT, PT, -R5, RZ, RZ ;  /* 0x000000ff05027210 */ /* 0x000fe40007ffe1ff */
[----:B------:R-:W-:Y:S01]  /*5c00*/  @!P0 IADD3 R8, PT, PT, R15, -R0, RZ ;  /* 0x800000000f088210 */ /* 0x000fe20007ffe0ff */
[----:B------:R-:W-:Y:S02]  /*5c10*/  @!P0 IMAD R0, R7, R6, R0 ;  /* 0x0000000607008224 */ /* 0x000fe400078e0200 */
[----:B------:R-:W-:Y:S02]  /*5c20*/  IMAD R75, R70, R2, R75 ;  /* 0x00000002464b7224 */ /* 0x000fe400078e024b */
[----:B------:R-:W-:Y:S02]  /*5c30*/  @!P0 IMAD R5, R8, R72, R3 ;  /* 0x0000004808058224 */ /* 0x000fe400078e0203 */
[----:B------:R-:W-:Y:S04]  /*5c40*/  @!P0 IMAD.MOV.U32 R3, RZ, RZ, R0 ;  /* 0x000000ffff038224 */ /* 0x000fe800078e0000 */
[----:B------:R-:W-:Y:S02]  /*5c50*/  IMAD R77, R3, R74, R77 ;  /* 0x0000004a034d7224 */ /* 0x000fe400078e024d */
[----:B------:R-:W-:Y:S07]  /*5c60*/  IMAD R75, R5, R70, R75 ;  /* 0x00000046054b7224 */ /* 0x000fee00078e024b */
.L_x_111:
[----:B-1----:R-:W-:Y:S01]  /*5c70*/  @!P1 ISETP.NE.AND P0, PT, R10, 0x1, PT ;  /* 0x000000010a00980c */ /* 0x002fe20003f05270 */
[----:B------:R-:W-:Y:S01]  /*5c80*/  @!P1 IMAD.HI.U32 R0, R77, R12, RZ ;  /* 0x0000000c4d009227 */ /* 0x000fe200078e00ff */
[----:B------:R-:W-:Y:S01]  /*5c90*/  @!P1 ISETP.NE.AND P2, PT, R9, 0x1, PT ;  /* 0x000000010900980c */ /* 0x000fe20003f45270 */
[----:B------:R-:W-:Y:S01]  /*5ca0*/  ULOP3.LUT UP0, URZ, UR48, 0x1b0, URZ, 0xc0, !UPT ;  /* 0x000001b030ff7892 */ /* 0x000fe2000f80c0ff */
[----:B------:R-:W-:Y:S01]  /*5cb0*/  R2UR UR42, R21 ;  /* 0x00000000152a72ca */ /* 0x000fe200000e0000 */
[----:B------:R-:W-:Y:S01]  /*5cc0*/  @!P1 IMAD.HI.U32 R3, R75, R11, RZ ;  /* 0x0000000b4b039227 */ /* 0x000fe200078e00ff */
[----:B------:R-:W-:Y:S02]  /*5cd0*/  @!P1 SHF.R.U32.HI R0, RZ, R13, R0 ;  /* 0x0000000dff009219 */ /* 0x000fe40000011600 */
[----:B------:R-:W-:Y:S01]  /*5ce0*/  R2UR UR41, R20 ;  /* 0x00000000142972ca */ /* 0x000fe200000e0000 */
[----:B------:R-:W-:Y:S01]  /*5cf0*/  VIADD R196, R196, 0x1 ;  /* 0x00000001c4c47836 */ /* 0x000fe20000000000 */
[----:B------:R-:W-:Y:S02]  /*5d00*/  @!P1 SHF.R.U32.HI R2, RZ, R14, R3 ;  /* 0x0000000eff029219 */ /* 0x000fe40000011603 */
[----:B------:R-:W-:Y:S02]  /*5d10*/  @!P1 SEL R3, R77, R0, !P2 ;  /* 0x000000004d039207 */ /* 0x000fe40005000000 */
[----:B------:R-:W-:Y:S02]  /*5d20*/  @!P1 SEL R2, R75, R2, !P0 ;  /* 0x000000024b029207 */ /* 0x000fe40004000000 */
[----:B------:R-:W-:Y:S01]  /*5d30*/  @P4 SHF.R.U32.HI R179, RZ, 0x10, R17 ;  /* 0x00000010ffb34819 */ /* 0x000fe20000011611 */
[----:B------:R-:W-:Y:S02]  /*5d40*/  USHF.L.U32 UR42, UR42, 0x7, URZ ;  /* 0x000000072a2a7899 */ /* 0x000fe400080006ff */
[----:B------:R-:W-:Y:S02]  /*5d50*/  @!P1 IMAD.IADD R0, R2, 0x1, -R3 ;  /* 0x0000000102009824 */ /* 0x000fe400078e0a03 */
[----:B------:R-:W-:Y:S01]  /*5d60*/  @!P1 IMAD.IADD R2, R3, 0x1, -R2 ;  /* 0x0000000103029824 */ /* 0x000fe200078e0a02 */
[----:B------:R-:W-:Y:S01]  /*5d70*/  USHF.L.U32 UR41, UR41, 0x7, URZ ;  /* 0x0000000729297899 */ /* 0x000fe200080006ff */
[----:B------:R-:W-:Y:S02]  /*5d80*/  @!P1 IMAD R77, R0, R9, R77 ;  /* 0x00000009004d9224 */ /* 0x000fe400078e024d */
[----:B------:R-:W-:Y:S01]  /*5d90*/  @!P1 IMAD R75, R2, R10, R75 ;  /* 0x0000000a024b9224 */ /* 0x000fe200078e024b */
[----:B------:R-:W-:Y:S08]  /*5da0*/  BRA.U !UP0, `(.L_x_112) ;  /* 0x0000000108407547 */ /* 0x000ff0000b800000 */
[----:B------:R-:W1:Y:S01]  /*5db0*/  LDCU.64 UR8, c[0x4][0x80] ;  /* 0x01001000ff0877ac */ /* 0x000e620008000a00 */
[----:B------:R-:W-:Y:S01]  /*5dc0*/  MOV R3, 0x0 ;  /* 0x0000000000037802 */ /* 0x000fe20000000f00 */
[----:B------:R-:W-:Y:S02]  /*5dd0*/  HFMA2 R12, -RZ, RZ, 0, 5.9604644775390625e-08 ;  /* 0x00000001ff0c7431 */ /* 0x000fe400000001ff */
[----:B------:R-:W-:Y:S02]  /*5de0*/  IMAD.MOV.U32 R8, RZ, RZ, 0x70 ;  /* 0x00000070ff087424 */ /* 0x000fe400078e00ff */
[----:B------:R-:W-:Y:S01]  /*5df0*/  IMAD.MOV.U32 R13, RZ, RZ, RZ ;  /* 0x000000ffff0d7224 */ /* 0x000fe200078e00ff */
[----:B------:R-:W2:Y:S01]  /*5e00*/  LDCU.64 UR6, c[0x4][0x88] ;  /* 0x01001100ff0677ac */ /* 0x000ea20008000a00 */
[----:B------:R-:W3:Y:S01]  /*5e10*/  LDC.64 R2, c[0x4][R3] ;  /* 0x0100000003027b82 */ /* 0x000ee20000000a00 */
[----:B------:R-:W4:Y:S01]  /*5e20*/  LDCU.64 UR4, c[0x4][0x8] ;  /* 0x01000100ff0477ac */ /* 0x000f220008000a00 */
[----:B-1----:R-:W-:Y:S01]  /*5e30*/  MOV R5, UR9 ;  /* 0x0000000900057c02 */ /* 0x002fe20008000f00 */
[----:B------:R-:W-:Y:S01]  /*5e40*/  IMAD.U32 R4, RZ, RZ, UR8 ;  /* 0x00000008ff047e24 */ /* 0x000fe2000f8e00ff */
[----:B--2---:R-:W-:Y:S01]  /*5e50*/  MOV R7, UR7 ;  /* 0x0000000700077c02 */ /* 0x004fe20008000f00 */
[----:B------:R-:W-:Y:S01]  /*5e60*/  IMAD.U32 R6, RZ, RZ, UR6 ;  /* 0x00000006ff067e24 */ /* 0x000fe2000f8e00ff */
[----:B----4-:R-:W-:Y:S01]  /*5e70*/  MOV R11, UR5 ;  /* 0x00000005000b7c02 */ /* 0x010fe20008000f00 */
[----:B------:R-:W-:Y:S02]  /*5e80*/  IMAD.U32 R10, RZ, RZ, UR4 ;  /* 0x00000004ff0a7e24 */ /* 0x000fe4000f8e00ff */
[----:B------:R-:W-:Y:S07]  /*5e90*/  LEPC R20, `(.L_x_112) ;  /* 0x000000001014794e */ /* 0x000fee0000000000 */
[----:B---3-5:R-:W-:Y:S05]  /*5ea0*/  CALL.ABS.NOINC R2 ;  /* 0x0000000002007343 */ /* 0x028fea0003c00000 */
.L_x_112:
[----:B------:R-:W-:Y:S01]  /*5eb0*/  LOP3.LUT P0, RZ, R192, 0x1b0, RZ, 0xc0, !PT ;  /* 0x000001b0c0ff7812 */ /* 0x000fe2000780c0ff */
[----:B------:R-:W-:Y:S11]  /*5ec0*/  BSSY.RECONVERGENT B6, `(.L_x_113) ;  /* 0x0000013000067945 */ /* 0x000ff60003800200 */
[----:B------:R-:W-:Y:S01]  /*5ed0*/  @!UPT UIADD3 URZ, UPT, UPT, URZ, URZ, URZ ;  /* 0x000000fffffff290 */ /* 0x000fe2000fffe0ff */
[----:B------:R-:W-:Y:S05]  /*5ee0*/  @!P0 BRA `(.L_x_114) ;  /* 0x0000000000408947 */ /* 0x000fea0003800000 */
        /* <DEDUP_REMOVED lines=16> */
.L_x_114:
[----:B------:R-:W-:Y:S05]  /*5ff0*/  BSYNC.RECONVERGENT B6 ;  /* 0x0000000000067941 */ /* 0x000fea0003800200 */
.L_x_113:
[----:B------:R-:W-:Y:S01]  /*6000*/  ISETP.NE.U32.AND P4, PT, R166, RZ, PT ;  /* 0x000000ffa600720c */ /* 0x000fe20003f85070 */
[----:B------:R-:W-:Y:S01]  /*6010*/  UISETP.NE.AND UP2, UPT, UR50, URZ, UPT ;  /* 0x000000ff3200728c */ /* 0x000fe2000bf45270 */
[----:B------:R-:W-:Y:S01]  /*6020*/  ISETP.NE.U32.AND P2, PT, RZ, UR38, PT ;  /* 0x00000026ff007c0c */ /* 0x000fe2000bf45070 */
[----:B------:R-:W-:Y:S01]  /*6030*/  UISETP.NE.U32.AND UP1, UPT, UR44, URZ, UPT ;  /* 0x000000ff2c00728c */ /* 0x000fe2000bf25070 */
[----:B------:R-:W-:Y:S01]  /*6040*/  ISETP.NE.AND.EX P4, PT, R167, RZ, PT, P4 ;  /* 0x000000ffa700720c */ /* 0x000fe20003f85340 */
[----:B------:R-:W-:Y:S01]  /*6050*/  UPLOP3.LUT UP0, UPT, UPT, UPT, UPT, 0x40, 0x4 ;  /* 0x000000000004789c */ /* 0x000fe20003f0e870 */
[----:B------:R-:W-:Y:S01]  /*6060*/  ISETP.NE.AND.EX P2, PT, RZ, UR39, PT, P2 ;  /* 0x00000027ff007c0c */ /* 0x000fe2000bf45320 */
[----:B------:R-:W-:Y:S01]  /*6070*/  UISETP.NE.AND.EX UP1, UPT, UR45, URZ, UPT, UP1 ;  /* 0x000000ff2d00728c */ /* 0x000fe2000bf25310 */
[----:B------:R-:W-:Y:S04]  /*6080*/  PLOP3.LUT P1, PT, PT, PT, UP2, 0x80, 0x8 ;  /* 0x000000000008781c */ /* 0x000fe80003f2f028 */
[----:B------:R-:W-:Y:S06]  /*6090*/  @UP2 UPLOP3.LUT UP0, UPT, UPT, UPT, UP1, 0x80, 0x8 ;  /* 0x000000000008289c */ /* 0x000fec0003f0f010 */
[----:B------:R-:W-:Y:S01]  /*60a0*/  PLOP3.LUT P0, PT, PT, PT, UP0, 0x80, 0x8 ;  /* 0x000000000008781c */ /* 0x000fe20003f0f008 */
[----:B------:R-:W-:Y:S01]  /*60b0*/  @!UPT UIADD3 URZ, UPT, UPT, URZ, URZ, URZ ;  /* 0x000000fffffff290 */ /* 0x000fe2000fffe0ff */
[----:B------:R-:W-:Y:S11]  /*60c0*/  BRA.U !UP1, `(.L_x_115) ;  /* 0x0000000109387547 */ /* 0x000ff6000b800000 */
[----:B------:R-:W-:Y:S01]  /*60d0*/  UISETP.NE.U32.AND UP0, UPT, UR38, URZ, UPT ;  /* 0x000000ff2600728c */ /* 0x000fe2000bf05070 */
[----:B------:R-:W-:Y:S02]  /*60e0*/  HFMA2 R0, -RZ, RZ, 0, 5.9604644775390625e-08 ;  /* 0x00000001ff007431 */ /* 0x000fe400000001ff */
[----:B------:R-:W-:Y:S01]  /*60f0*/  IMAD.MOV.U32 R171, RZ, RZ, 0x1 ;  /* 0x00000001ffab7424 */ /* 0x000fe200078e00ff */
[----:B------:R-:W-:Y:S06]  /*6100*/  UISETP.NE.AND.EX UP0, UPT, UR39, URZ, UPT, UP0 ;  /* 0x000000ff2700728c */ /* 0x000fec000bf05300 */
[----:B------:R-:W-:Y:S05]  /*6110*/  PLOP3.LUT P3, PT, PT, PT, UP0, 0x80, 0x8 ;  /* 0x000000000008781c */ /* 0x000fea0003f6f008 */
[----:B------:R-:W1:Y:S01]  /*6120*/  @UP0 LDCU.64 UR6, c[0x0][0x888] ;  /* 0x00011100ff0607ac */ /* 0x000e620008000a00 */
[----:B------:R-:W-:Y:S07]  /*6130*/  @UP0 UIMAD UR4, UR36, UR44, URZ ;  /* 0x0000002c240402a4 */ /* 0x000fee000f8e02ff */
[----:B------:R-:W-:Y:S01]  /*6140*/  @!P3 PRMT R171, R0, 0x7610, R171 ;  /* 0x0000761000abb816 */ /* 0x000fe200000000ab */
[----:B-1----:R-:W-:Y:S03]  /*6150*/  @UP0 UIMAD.WIDE UR6, UR4, 0x4, UR6 ;  /* 0x00000004040608a5 */ /* 0x002fe6000f8e0206 */
[----:B------:R-:W1:Y:S03]  /*6160*/  @!UP0 LDCU UR4, c[0x0][0x880] ;  /* 0x00011000ff0487ac */ /* 0x000e660008000800 */
[----:B------:R-:W-:Y:S01]  /*6170*/  IMAD.U32 R2, RZ, RZ, UR6 ;  /* 0x00000006ff027e24 */ /* 0x000fe2000f8e00ff */
[----:B------:R-:W-:Y:S05]  /*6180*/  MOV R3, UR7 ;  /* 0x0000000700037c02 */ /* 0x000fea0008000f00 */
[----:B-----5:R2:W5:Y:S02]  /*6190*/  @P3 LDG.E R81, desc[UR46][R2.64] ;  /* 0x0000002e02513981 */ /* 0x020564000c1e1900 */
[----:B-12---:R-:W-:Y:S02]  /*61a0*/  @!P3 IMAD.U32 R81, RZ, RZ, UR4 ;  /* 0x00000004ff51be24 */ /* 0x006fe4000f8e00ff */
.L_x_115:
[----:B------:R-:W-:Y:S05]  /*61b0*/  @!P4 BRA `(.L_x_116) ;  /* 0x000000000020c947 */ /* 0x000fea0003800000 */
[----:B------:R-:W-:Y:S04]  /*61c0*/  ISETP.NE.U32.AND P3, PT, R164, RZ, PT ;  /* 0x000000ffa400720c */ /* 0x000fe80003f65070 */
[----:B------:R-:W-:Y:S11]  /*61d0*/  ISETP.NE.AND.EX P3, PT, R165, RZ, PT, P3 ;  /* 0x000000ffa500720c */ /* 0x000ff60003f65330 */
[----:B------:R-:W-:Y:S02]  /*61e0*/  @!UPT UIADD3 URZ, UPT, UPT, URZ, URZ, URZ ;  /* 0x000000fffffff290 */ /* 0x000fe4000fffe0ff */
[----:B------:R-:W1:Y:S01]  /*61f0*/  @P3 LDC.64 R2, c[0x0][0x8a8] ;  /* 0x00022a00ff023b82 */ /* 0x000e620000000a00 */
[----:B------:R-:W-:Y:S04]  /*6200*/  @P3 IMAD R0, R166, UR36, RZ ;  /* 0x00000024a6003c24 */ /* 0x000fe8000f8e02ff */
[----:B-1----:R-:W-:Y:S05]  /*6210*/  @P3 IMAD.WIDE R2, R0, 0x4, R2 ;  /* 0x0000000400023825 */ /* 0x002fea00078e0202 */
[----:B-----5:R1:W5:Y:S02]  /*6220*/  @P3 LDG.E R78, desc[UR46][R2.64] ;  /* 0x0000002e024e3981 */ /* 0x020364000c1e1900 */
[----:B-1----:R-:W2:Y:S02]  /*6230*/  @!P3 LDC R78, c[0x0][0x8a0] ;  /* 0x00022800ff4ebb82 */ /* 0x002ea40000000800 */
.L_x_116:
[----:B-----5:R-:W-:Y:S01]  /*6240*/  FSETP.NEU.AND P4, PT, R81, RZ, PT ;  /* 0x000000ff5100720b */ /* 0x020fe20003f8d000 */
[----:B------:R-:W-:Y:S01]  /*6250*/  BSSY B1, `(.L_x_117) ;  /* 0x0000047000017945 */ /* 0x000fe20003800000 */
[----:B------:R-:W-:Y:S01]  /*6260*/  SEL R5, RZ, 0xffffffff, P2 ;  /* 0xffffffffff057807 */ /* 0x000fe20001000000 */
[----:B------:R-:W-:Y:S01]  /*6270*/  IMAD.MOV.U32 R208, RZ, RZ, 0x1 ;  /* 0x00000001ffd07424 */ /* 0x000fe200078e00ff */
[----:B------:R-:W-:Y:S01]  /*6280*/  LOP3.LUT P3, RZ, R171, 0xff, RZ, 0xc0, !PT ;  /* 0x000000ffabff7812 */ /* 0x000fe2000786c0ff */
[C---:B------:R-:W-:Y:S01]  /*6290*/  IMAD R80, R76.reuse, 0x80, R79 ;  /* 0x000000804c507824 */ /* 0x040fe200078e024f */
[----:B------:R-:W-:Y:S02]  /*62a0*/  @P1 SEL R0, RZ, 0xffffffff, P4 ;  /* 0xffffffffff001807 */ /* 0x000fe40002000000 */
[----:B------:R-:W-:Y:S02]  /*62b0*/  CS2R R162, SRZ ;  /* 0x0000000000a27805 */ /* 0x000fe4000001ff00 */
[----:B------:R-:W-:Y:S02]  /*62c0*/  LEA R3, R181, UR49, 0x3 ;  /* 0x00000031b5037c11 */ /* 0x000fe4000f8e18ff */
[----:B------:R-:W-:Y:S02]  /*62d0*/  CS2R R160, SRZ ;  /* 0x0000000000a07805 */ /* 0x000fe4000001ff00 */
[----:B------:R-:W-:Y:S02]  /*62e0*/  @P0 SEL R0, R5, R0, !P3 ;  /* 0x0000000005000207 */ /* 0x000fe40005800000 */
[----:B------:R-:W-:Y:S02]  /*62f0*/  CS2R R158, SRZ ;  /* 0x00000000009e7805 */ /* 0x000fe4000001ff00 */
[----:B------:R-:W-:Y:S02]  /*6300*/  LEA R195, R76, UR49, 0x3 ;  /* 0x000000314cc37c11 */ /* 0x000fe4000f8e18ff */
[----:B------:R-:W-:Y:S02]  /*6310*/  CS2R R156, SRZ ;  /* 0x00000000009c7805 */ /* 0x000fe4000001ff00 */
[----:B------:R-:W-:Y:S02]  /*6320*/  @P1 LOP3.LUT R0, R0, 0x1, RZ, 0xc0, !PT ;  /* 0x0000000100001812 */ /* 0x000fe400078ec0ff */
[----:B------:R-:W-:Y:S02]  /*6330*/  CS2R R154, SRZ ;  /* 0x00000000009a7805 */ /* 0x000fe4000001ff00 */
[----:B------:R-:W-:Y:S02]  /*6340*/  SHF.L.U32 R2, R183, 0x1f, RZ ;  /* 0x0000001fb7027819 */ /* 0x000fe400000006ff */
[----:B------:R-:W-:Y:S02]  /*6350*/  CS2R R152, SRZ ;  /* 0x0000000000987805 */ /* 0x000fe4000001ff00 */
[----:B------:R-:W-:Y:S02]  /*6360*/  ISETP.NE.U32.OR P6, PT, R0, 0x1, !P1 ;  /* 0x000000010000780c */ /* 0x000fe40004fc5470 */
[----:B------:R-:W-:Y:S02]  /*6370*/  CS2R R150, SRZ ;  /* 0x0000000000967805 */ /* 0x000fe4000001ff00 */
[----:B------:R-:W-:Y:S02]  /*6380*/  PLOP3.LUT P2, PT, PT, PT, UP1, 0x80, 0x8 ;  /* 0x000000000008781c */ /* 0x000fe40003f4f018 */
[----:B------:R-:W-:Y:S02]  /*6390*/  CS2R R148, SRZ ;  /* 0x0000000000947805 */ /* 0x000fe4000001ff00 */
[----:B------:R-:W-:Y:S02]  /*63a0*/  SEL R0, RZ, 0xffffffff, P4 ;  /* 0xffffffffff007807 */ /* 0x000fe40002000000 */
[----:B------:R-:W-:Y:S03]  /*63b0*/  P2R R184, PR, RZ, 0x40 ;  /* 0x00000040ffb87803 */ /* 0x000fe60000000000 */
[----:B------:R-:W-:Y:S04]  /*63c0*/  @P6 SHF.L.U32 R4, R180, 0x1f, RZ ;  /* 0x0000001fb4046819 */ /* 0x000fe800000006ff */
[----:B------:R-:W-:Y:S01]  /*63d0*/  @P2 SEL R0, R5, R0, !P3 ;  /* 0x0000000005002207 */ /* 0x000fe20005800000 */
[----:B------:R-:W1:Y:S03]  /*63e0*/  @P6 SYNCS.PHASECHK.TRANS64.TRYWAIT P1, [R3+URZ+0x100], R4 ;  /* 0x00010004030065a7 */ /* 0x000e6600080211ff */
[----:B------:R-:W-:Y:S04]  /*63f0*/  LOP3.LUT R0, R0, 0x1, RZ, 0xc0, !PT ;  /* 0x0000000100007812 */ /* 0x000fe800078ec0ff */
[----:B------:R-:W-:Y:S04]  /*6400*/  ISETP.NE.U32.AND P5, PT, R0, 0x1, PT ;  /* 0x000000010000780c */ /* 0x000fe80003fa5070 */
[----:B------:R-:W-:Y:S01]  /*6410*/  P2R R209, PR, RZ, 0x20 ;  /* 0x00000020ffd17803 */ /* 0x000fe20000000000 */
[----:B------:R3:W4:Y:S01]  /*6420*/  SYNCS.PHASECHK.TRANS64.TRYWAIT P0, [R195+URZ+0x150], R2 ;  /* 0x00015002c30075a7 */ /* 0x00072200080011ff */
[----:B-1----:R-:W-:Y:S01]  /*6430*/  @P6 SEL R208, RZ, 0x1, !P1 ;  /* 0x00000001ffd06807 */ /* 0x002fe20004800000 */
[----:B---3--:R-:W-:Y:S06]  /*6440*/  @!P6 BRA `(.L_x_118) ;  /* 0x00000000009ce947 */ /* 0x008fec0003800000 */
[----:B------:R-:W-:Y:S01]  /*6450*/  @P5 IMAD R6, R181, 0x2000, R190 ;  /* 0x00002000b5065824 */ /* 0x000fe200078e02be */
[----:B------:R-:W-:Y:S01]  /*6460*/  ISETP.NE.AND P1, PT, R208, RZ, PT ;  /* 0x000000ffd000720c */ /* 0x000fe20003f25270 */
[----:B------:R-:W-:Y:S01]  /*6470*/  BSSY B0, `(.L_x_119) ;  /* 0x0000010000007945 */ /* 0x000fe20003800000 */
[----:B------:R-:W-:Y:S01]  /*6480*/  CS2R R150, SRZ ;  /* 0x0000000000967805 */ /* 0x000fe2000001ff00 */
[--C-:B------:R-:W-:Y:S01]  /*6490*/  @P5 IMAD R7, R191, -0x10, R6.reuse ;  /* 0xfffffff0bf075824 */ /* 0x100fe200078e0206 */
[----:B------:R-:W-:Y:S01]  /*64a0*/  CS2R R148, SRZ ;  /* 0x0000000000947805 */ /* 0x000fe2000001ff00 */
[----:B------:R-:W-:Y:S01]  /*64b0*/  @P5 IMAD R5, R189, -0x10, R6 ;  /* 0xfffffff0bd055824 */ /* 0x000fe200078e0206 */
[----:B------:R-:W-:Y:S01]  /*64c0*/  CS2R R158, SRZ ;  /* 0x00000000009e7805 */ /* 0x000fe2000001ff00 */
[----:B------:R-:W-:Y:S01]  /*64d0*/  @P5 IMAD R4, R188, 0x10, R7 ;  /* 0x00000010bc045824 */ /* 0x000fe200078e0207 */
[----:B------:R-:W-:Y:S02]  /*64e0*/  CS2R R156, SRZ ;  /* 0x00000000009c7805 */ /* 0x000fe4000001ff00 */
[----:B------:R-:W-:Y:S02]  /*64f0*/  CS2R R154, SRZ ;  /* 0x00000000009a7805 */ /* 0x000fe4000001ff00 */
[----:B------:R-:W-:Y:S02]  /*6500*/  CS2R R152, SRZ ;  /* 0x0000000000987805 */ /* 0x000fe4000001ff00 */
[----:B------:R-:W-:Y:S02]  /*6510*/  CS2R R162, SRZ ;  /* 0x0000000000a27805 */ /* 0x000fe4000001ff00 */
[----:B------:R-:W-:Y:S01]  /*6520*/  CS2R R160, SRZ ;  /* 0x0000000000a07805 */ /* 0x000fe2000001ff00 */
[----:B------:R-:W-:Y:S06]  /*6530*/  @P1 BRA `(.L_x_120) ;  /* 0x00000000000c1947 */ /* 0x000fec0003800000 */
[----:B------:R-:W-:Y:S04]  /*6540*/  SHF.L.U32 R0, R180, 0x1f, RZ ;  /* 0x0000001fb4007819 */ /* 0x000fe800000006ff */
[----:B------:R-:W1:Y:S02]  /*6550*/  SYNCS.PHASECHK.TRANS64.TRYWAIT P1, [R3+URZ+0x100], R0 ;  /* 0x00010000030075a7 */ /* 0x000e6400080211ff */
[----:B-1----:R-:W-:Y:S05]  /*6560*/  @!P1 BRA `(.L_x_121) ;  /* 0x00000038008c9947 */ /* 0x002fea0003800000 */
.L_x_120:
[----:B------:R-:W-:Y:S05]  /*6570*/  BSYNC B0 ;  /* 0x0000000000007941 */ /* 0x000fea0003800000 */
.L_x_119:
[----:B------:R-:W-:Y:S01]  /*6580*/  ISETP.NE.AND P1, PT, R209, RZ, PT ;  /* 0x000000ffd100720c */ /* 0x000fe20003f25270 */
[----:B-1----:R-:W-:Y:S02]  /*6590*/  VIADD R3, R3, 0x110 ;  /* 0x0000011003037836 */ /* 0x002fe40000000000 */
[----:B------:R-:W-:Y:S02]  /*65a0*/  IMAD.U32 R0, RZ, RZ, UR37 ;  /* 0x00000025ff007e24 */ /* 0x000fe4000f8e00ff */
[----:B------:R-:W-:Y:S03]  /*65b0*/  VIADD R181, R181, 0x1 ;  /* 0x00000001b5b57836 */ /* 0x000fe60000000000 */
[----:B------:R-:W-:Y:S05]  /*65c0*/  PRMT R0, R0, 0x654, R3 ;  /* 0x0000065400007816 */ /* 0x000fea0000000003 */
[----:B------:R1:W3:Y:S04]  /*65d0*/  @P1 LDS.128 R148, [R6] ;  /* 0x0000000006941984 */ /* 0x0002e80000000c00 */
[----:B------:R1:W1:Y:S04]  /*65e0*/  @P1 LDS.128 R156, [R5+0x20] ;  /* 0x00002000059c1984 */ /* 0x0002680000000c00 */
[----:B------:R1:W1:Y:S04]  /*65f0*/  @P1 LDS.128 R152, [R7+0x10] ;  /* 0x0000100007981984 */ /* 0x0002680000000c00 */
[----:B------:R1:W1:Y:S01]  /*6600*/  @P1 LDS.128 R160, [R4+0x10] ;  /* 0x0000100004a01984 */ /* 0x0002620000000c00 */
[C---:B------:R-:W-:Y:S01]  /*6610*/  ISETP.NE.AND P1, PT, R181.reuse, 0x2, PT ;  /* 0x00000002b500780c */ /* 0x040fe20003f25270 */
[----:B------:R-:W-:Y:S01]  /*6620*/  @!PT LDS RZ, [RZ] ;  /* 0x00000000fffff984 */ /* 0x000fe20000000800 */
[----:B------:R-:W-:Y:S01]  /*6630*/  @!PT LDS RZ, [RZ] ;  /* 0x00000000fffff984 */ /* 0x000fe20000000800 */
[----:B------:R-:W-:Y:S01]  /*6640*/  @!PT LDS RZ, [RZ] ;  /* 0x00000000fffff984 */ /* 0x000fe20000000800 */
[----:B------:R-:W-:Y:S01]  /*6650*/  @!PT LDS RZ, [RZ] ;  /* 0x00000000fffff984 */ /* 0x000fe20000000800 */
[----:B------:R5:W-:Y:S06]  /*6660*/  MEMBAR.ALL.CTA ;  /* 0x0000000000007992 */ /* 0x000bec0000008000 */
[----:B-----5:R-:W5:Y:S01]  /*6670*/  FENCE.VIEW.ASYNC.S ;  /* 0x00000000000073c6 */ /* 0x020f620000000000 */
[----:B------:R-:W-:Y:S02]  /*6680*/  SEL R3, RZ, 0x1, P1 ;  /* 0x00000001ff037807 */ /* 0x000fe40000800000 */
[----:B------:R-:W-:Y:S02]  /*6690*/  SEL R181, R181, RZ, P1 ;  /* 0x000000ffb5b57207 */ /* 0x000fe40000800000 */
[----:B------:R-:W-:Y:S01]  /*66a0*/  LOP3.LUT R180, R180, R3, RZ, 0x3c, !PT ;  /* 0x00000003b4b47212 */ /* 0x000fe200078e3cff */
[----:B-----5:R1:W-:Y:S06]  /*66b0*/  SYNCS.ARRIVE.TRANS64.RED.A1T0 RZ, [R0+URZ], RZ ;  /* 0x000000ff00ff79a7 */ /* 0x0203ec00081004ff */
.L_x_118:
[----:B------:R-:W-:Y:S05]  /*66c0*/  BSYNC B1 ;  /* 0x0000000000017941 */ /* 0x000fea0003800000 */
.L_x_117:
[----:B-1----:R-:W-:Y:S04]  /*66d0*/  SHF.R.U32.HI R0, RZ, 0x15, R80 ;  /* 0x00000015ff007819 */ /* 0x002fe80000011650 */
[----:B------:R-:W-:Y:S01]  /*66e0*/  LOP3.LUT P1, RZ, R0, 0x3, R173, 0x48, !PT ;  /* 0x0000000300ff7812 */ /* 0x000fe200078248ad */
[----:B------:R-:W-:Y:S01]  /*66f0*/  @!UPT UIADD3 URZ, UPT, UPT, URZ, URZ, URZ ;  /* 0x000000fffffff290 */ /* 0x000fe2000fffe0ff */
[----:B----4-:R-:W-:Y:S11]  /*6700*/  @P0 BRA `(.L_x_122) ;  /* 0x0000000000080947 */ /* 0x010ff60003800000 */
[----:B------:R-:W1:Y:S02]  /*6710*/  SYNCS.PHASECHK.TRANS64.TRYWAIT P0, [R195+URZ+0x150], R2 ;  /* 0x00015002c30075a7 */ /* 0x000e6400080011ff */
[----:B-1----:R-:W-:Y:S05]  /*6720*/  @!P0 BRA `(.L_x_123) ;  /* 0x0000003800308947 */ /* 0x002fea0003800000 */
.L_x_122:
[----:B------:R-:W-:Y:S04]  /*6730*/  BSSY.RECONVERGENT B6, `(.L_x_124) ;  /* 0x0000012000067945 */ /* 0x000fe80003800200 */
[----:B------:R-:W-:Y:S05]  /*6740*/  @!P1 BRA `(.L_x_125) ;  /* 0x0000000000409947 */ /* 0x000fea0003800000 */
[----:B------:R-:W4:Y:S01]  /*6750*/  LDCU.64 UR8, c[0x4][0x70] ;  /* 0x01000e00ff0877ac */ /* 0x000f220008000a00 */
[----:B------:R-:W-:Y:S01]  /*6760*/  MOV R3, 0x0 ;  /* 0x0000000000037802 */ /* 0x000fe20000000f00 */
[----:B------:R-:W-:Y:S02]  /*6770*/  HFMA2 R12, -RZ, RZ, 0, 5.9604644775390625e-08 ;  /* 0x00000001ff0c7431 */ /* 0x000fe400000001ff */
[----:B------:R-:W-:Y:S02]  /*6780*/  IMAD.MOV.U32 R8, RZ, RZ, 0x192 ;  /* 0x00000192ff087424 */ /* 0x000fe400078e00ff */
[----:B------:R-:W-:Y:S01]  /*6790*/  IMAD.MOV.U32 R13, RZ, RZ, RZ ;  /* 0x000000ffff0d7224 */ /* 0x000fe200078e00ff */
[----:B------:R-:W5:Y:S01]  /*67a0*/  LDCU.64 UR6, c[0x4][0x78] ;  /* 0x01000f00ff0677ac */ /* 0x000f620008000a00 */
[----:B-1----:R-:W1:Y:S01]  /*67b0*/  LDC.64 R2, c[0x4][R3] ;  /* 0x0100000003027b82 */ /* 0x002e620000000a00 */
[----:B------:R-:W2:Y:S01]  /*67c0*/  LDCU.64 UR4, c[0x4][0x10] ;  /* 0x01000200ff0477ac */ /* 0x000ea20008000a00 */
[----:B----4-:R-:W-:Y:S01]  /*67d0*/  MOV R5, UR9 ;  /* 0x0000000900057c02 */ /* 0x010fe20008000f00 */
[----:B------:R-:W-:Y:S01]  /*67e0*/  IMAD.U32 R4, RZ, RZ, UR8 ;  /* 0x00000008ff047e24 */ /* 0x000fe2000f8e00ff */
[----:B-----5:R-:W-:Y:S01]  /*67f0*/  MOV R7, UR7 ;  /* 0x0000000700077c02 */ /* 0x020fe20008000f00 */
[----:B------:R-:W-:Y:S01]  /*6800*/  IMAD.U32 R6, RZ, RZ, UR6 ;  /* 0x00000006ff067e24 */ /* 0x000fe2000f8e00ff */
[----:B--2---:R-:W-:Y:S01]  /*6810*/  MOV R11, UR5 ;  /* 0x00000005000b7c02 */ /* 0x004fe20008000f00 */
[----:B------:R-:W-:Y:S02]  /*6820*/  IMAD.U32 R10, RZ, RZ, UR4 ;  /* 0x00000004ff0a7e24 */ /* 0x000fe4000f8e00ff */
[----:B------:R-:W-:Y:S07]  /*6830*/  LEPC R20, `(.L_x_125) ;  /* 0x000000001014794e */ /* 0x000fee0000000000 */
[----:B-1-3--:R-:W-:Y:S05]  /*6840*/  CALL.ABS.NOINC R2 ;  /* 0x0000000002007343 */ /* 0x00afea0003c00000 */
.L_x_125:
[----:B------:R-:W-:Y:S05]  /*6850*/  BSYNC.RECONVERGENT B6 ;  /* 0x0000000000067941 */ /* 0x000fea0003800200 */
.L_x_124:
[-C--:B---3--:R-:W-:Y:S01]  /*6860*/  F2FP.F16.E4M3.UNPACK_B R83, R148.reuse ;  /* 0x00000094ff53723e */ /* 0x088fe200020006ff */
[----:B------:R-:W-:Y:S05]  /*6870*/  WARPSYNC.ALL ;  /* 0x0000000000007948 */ /* 0x000fea0003800000 */
[----:B------:R-:W-:Y:S01]  /*6880*/  R2UR UR4, R80 ;  /* 0x00000000500472ca */ /* 0x000fe200000e0000 */
[--C-:B------:R-:W-:Y:S01]  /*6890*/  HADD2.F32 R82, -RZ, R83.reuse.H0_H0 ;  /* 0x20000053ff527230 */ /* 0x100fe20000004100 */
[----:B------:R-:W-:Y:S01]  /*68a0*/  F2FP.F16.E4M3.UNPACK_B R85, R148.H1 ;  /* 0x00000094ff55723e */ /* 0x000fe200030006ff */
[----:B------:R-:W-:Y:S01]  /*68b0*/  HADD2.F32 R83, -RZ, R83.H1_H1 ;  /* 0x30000053ff537230 */ /* 0x000fe20000004100 */
[-C--:B------:R-:W-:Y:S01]  /*68c0*/  F2FP.F16.E4M3.UNPACK_B R87, R149.reuse ;  /* 0x00000095ff57723e */ /* 0x080fe200020006ff */
[----:B------:R-:W-:Y:S01]  /*68d0*/  BSSY.RECONVERGENT B0, `(.L_x_126) ;  /* 0x000011d000007945 */ /* 0x000fe20003800200 */
[----:B------:R-:W-:Y:S01]  /*68e0*/  F2FP.F16.E4M3.UNPACK_B R89, R149.H1 ;  /* 0x00000095ff59723e */ /* 0x000fe200030006ff */
[----:B------:R-:W-:Y:S01]  /*68f0*/  HADD2.F32 R84, -RZ, R85.H0_H0 ;  /* 0x20000055ff547230 */ /* 0x000fe20000004100 */
[-C--:B------:R-:W-:Y:S01]  /*6900*/  F2FP.F16.E4M3.UNPACK_B R91, R150.reuse ;  /* 0x00000096ff5b723e */ /* 0x080fe200020006ff */
[----:B------:R-:W-:Y:S01]  /*6910*/  HADD2.F32 R88, -RZ, R87.H1_H1 ;  /* 0x30000057ff587230 */ /* 0x000fe20000004100 */
[----:B------:R-:W-:Y:S01]  /*6920*/  F2FP.F16.E4M3.UNPACK_B R93, R150.H1 ;  /* 0x00000096ff5d723e */ /* 0x000fe200030006ff */
[----:B------:R-:W-:Y:S01]  /*6930*/  HADD2.F32 R86, -RZ, R85.H1_H1 ;  /* 0x30000055ff567230 */ /* 0x000fe20000004100 */
[-C--:B------:R-:W-:Y:S01]  /*6940*/  F2FP.F16.E4M3.UNPACK_B R95, R151.reuse ;  /* 0x00000097ff5f723e */ /* 0x080fe200020006ff */
[----:B------:R-:W2:Y:S01]  /*6950*/  LDTM.x64 R4, tmem[UR4] ;  /* 0x00000004000479ee */ /* 0x000ea20008340000 */
[----:B------:R-:W-:Y:S01]  /*6960*/  F2FP.F16.E4M3.UNPACK_B R97, R151.H1 ;  /* 0x00000097ff61723e */ /* 0x000fe200030006ff */
[----:B------:R-:W-:Y:S01]  /*6970*/  HADD2.F32 R85, -RZ, R87.H0_H0 ;  /* 0x20000057ff557230 */ /* 0x000fe20000004100 */
[-C--:B------:R-:W-:Y:S01]  /*6980*/  F2FP.F16.E4M3.UNPACK_B R99, R152.reuse ;  /* 0x00000098ff63723e */ /* 0x080fe200020006ff */
[----:B------:R-:W-:Y:S01]  /*6990*/  HADD2.F32 R87, -RZ, R89.H0_H0 ;  /* 0x20000059ff577230 */ /* 0x000fe20000004100 */
[----:B------:R-:W-:Y:S01]  /*69a0*/  F2FP.F16.E4M3.UNPACK_B R101, R152.H1 ;  /* 0x00000098ff65723e */ /* 0x000fe200030006ff */
[----:B------:R-:W-:Y:S01]  /*69b0*/  HADD2.F32 R92, -RZ, R91.H1_H1 ;  /* 0x3000005bff5c7230 */ /* 0x000fe20000004100 */
[----:B------:R-:W-:Y:S01]  /*69c0*/  ISETP.NE.AND P6, PT, R184, RZ, PT ;  /* 0x000000ffb800720c */ /* 0x000fe20003fc5270 */
[----:B------:R-:W-:Y:S01]  /*69d0*/  HADD2.F32 R96, -RZ, R95.H1_H1 ;  /* 0x3000005fff607230 */ /* 0x000fe20000004100 */
[----:B------:R-:W-:Y:S01]  /*69e0*/  SHF.L.U32 R211, R176, 0x4, RZ ;  /* 0x00000004b0d37819 */ /* 0x000fe200000006ff */
[----:B------:R-:W-:Y:S01]  /*69f0*/  HADD2.F32 R100, -RZ, R99.H1_H1 ;  /* 0x30000063ff647230 */ /* 0x000fe20000004100 */
[----:B------:R-:W-:Y:S01]  /*6a00*/  SHF.L.U32 R217, R175, 0x4, RZ ;  /* 0x00000004afd97819 */ /* 0x000fe200000006ff */
[----:B------:R-:W-:Y:S01]  /*6a10*/  HADD2.F32 R90, -RZ, R89.H1_H1 ;  /* 0x30000059ff5a7230 */ /* 0x000fe20000004100 */
[C---:B------:R-:W-:Y:S01]  /*6a20*/  IADD3 R197, PT, PT, R190.reuse, R211, RZ ;  /* 0x000000d3bec57210 */ /* 0x040fe20007ffe0ff */
[----:B------:R-:W-:Y:S01]  /*6a30*/  HADD2.F32 R89, -RZ, R91.H0_H0 ;  /* 0x2000005bff597230 */ /* 0x000fe20000004100 */
[----:B------:R-:W-:Y:S01]  /*6a40*/  IADD3 R199, PT, PT, R190, R217, RZ ;  /* 0x000000d9bec77210 */ /* 0x000fe20007ffe0ff */
[--C-:B------:R-:W-:Y:S01]  /*6a50*/  HADD2.F32 R91, -RZ, R93.reuse.H0_H0 ;  /* 0x2000005dff5b7230 */ /* 0x100fe20000004100 */
[----:B------:R-:W-:Y:S01]  /*6a60*/  SHF.L.U32 R210, R188, 0x4, RZ ;  /* 0x00000004bcd27819 */ /* 0x000fe200000006ff */
[----:B------:R-:W-:Y:S01]  /*6a70*/  HADD2.F32 R94, -RZ, R93.H1_H1 ;  /* 0x3000005dff5e7230 */ /* 0x000fe20000004100 */
[----:B------:R-:W-:Y:S01]  /*6a80*/  F2FP.F16.E4M3.UNPACK_B R103, R153 ;  /* 0x00000099ff67723e */ /* 0x000fe200020006ff */
[----:B------:R-:W-:Y:S01]  /*6a90*/  HADD2.F32 R93, -RZ, R95.H0_H0 ;  /* 0x2000005fff5d7230 */ /* 0x000fe20000004100 */
[----:B------:R-:W-:Y:S01]  /*6aa0*/  IADD3 R198, PT, PT, R210, R197, RZ ;  /* 0x000000c5d2c67210 */ /* 0x000fe20007ffe0ff */
[----:B------:R-:W-:Y:S01]  /*6ab0*/  HADD2.F32 R95, -RZ, R97.H0_H0 ;  /* 0x20000061ff5f7230 */ /* 0x000fe20000004100 */
[----:B------:R-:W-:Y:S01]  /*6ac0*/  F2FP.F16.E4M3.UNPACK_B R105, R153.H1 ;  /* 0x00000099ff69723e */ /* 0x000fe200030006ff */
[C---:B--2---:R-:W-:Y:S01]  /*6ad0*/  FMUL R0, R78.reuse, R4 ;  /* 0x000000044e007220 */ /* 0x044fe20000400000 */
[C---:B-1----:R-:W-:Y:S01]  /*6ae0*/  FMUL R2, R78.reuse, R5 ;  /* 0x000000054e027220 */ /* 0x042fe20000400000 */
[C---:B------:R-:W-:Y:S01]  /*6af0*/  FMUL R4, R78.reuse, R8 ;  /* 0x000000084e047220 */ /* 0x040fe20000400000 */
[C---:B------:R-:W-:Y:S01]  /*6b00*/  FMUL R5, R78.reuse, R9 ;  /* 0x000000094e057220 */ /* 0x040fe20000400000 */
[C---:B------:R-:W-:Y:S01]  /*6b10*/  FFMA R0, R81.reuse, R82, R0 ;  /* 0x0000005251007223 */ /* 0x040fe20000000000 */
[C---:B------:R-:W-:Y:S01]  /*6b20*/  FFMA R2, R81.reuse, R83, R2 ;  /* 0x0000005351027223 */ /* 0x040fe20000000002 */
[C---:B------:R-:W-:Y:S01]  /*6b30*/  FMUL R8, R78.reuse, R12 ;  /* 0x0000000c4e087220 */ /* 0x040fe20000400000 */
[C---:B------:R-:W-:Y:S01]  /*6b40*/  FMUL R9, R78.reuse, R13 ;  /* 0x0000000d4e097220 */ /* 0x040fe20000400000 */
[C---:B------:R-:W-:Y:S01]  /*6b50*/  FMUL R12, R78.reuse, R16 ;  /* 0x000000104e0c7220 */ /* 0x040fe20000400000 */
[C---:B------:R-:W-:Y:S01]  /*6b60*/  FMUL R13, R78.reuse, R17 ;  /* 0x000000114e0d7220 */ /* 0x040fe20000400000 */
[C---:B------:R-:W-:Y:S01]  /*6b70*/  FMUL R16, R78.reuse, R20 ;  /* 0x000000144e107220 */ /* 0x040fe20000400000 */
[C---:B------:R-:W-:Y:S01]  /*6b80*/  FMUL R17, R78.reuse, R21 ;  /* 0x000000154e117220 */ /* 0x040fe20000400000 */
[----:B------:R-:W-:Y:S02]  /*6b90*/  HADD2.F32 R104, -RZ, R103.H1_H1 ;  /* 0x30000067ff687230 */ /* 0x000fe40000004100 */
[C---:B------:R-:W-:Y:S01]  /*6ba0*/  FMUL R20, R78.reuse, R24 ;  /* 0x000000184e147220 */ /* 0x040fe20000400000 */
[C---:B------:R-:W-:Y:S01]  /*6bb0*/  FMUL R21, R78.reuse, R25 ;  /* 0x000000194e157220 */ /* 0x040fe20000400000 */
[C---:B------:R-:W-:Y:S01]  /*6bc0*/  FMUL R24, R78.reuse, R28 ;  /* 0x0000001c4e187220 */ /* 0x040fe20000400000 */
[C---:B------:R-:W-:Y:S01]  /*6bd0*/  FMUL R25, R78.reuse, R29 ;  /* 0x0000001d4e197220 */ /* 0x040fe20000400000 */
[C---:B------:R-:W-:Y:S01]  /*6be0*/  FMUL R28, R78.reuse, R32 ;  /* 0x000000204e1c7220 */ /* 0x040fe20000400000 */
[C---:B------:R-:W-:Y:S01]  /*6bf0*/  FMUL R29, R78.reuse, R33 ;  /* 0x000000214e1d7220 */ /* 0x040fe20000400000 */
[C---:B------:R-:W-:Y:S01]  /*6c00*/  FMUL R32, R78.reuse, R36 ;  /* 0x000000244e207220 */ /* 0x040fe20000400000 */
[----:B------:R-:W-:Y:S01]  /*6c10*/  F2FP.F16.E4M3.UNPACK_B R107, R154 ;  /* 0x0000009aff6b723e */ /* 0x000fe200020006ff */
[C---:B------:R-:W-:Y:S01]  /*6c20*/  FMUL R33, R78.reuse, R37 ;  /* 0x000000254e217220 */ /* 0x040fe20000400000 */
[C---:B------:R-:W-:Y:S01]  /*6c30*/  FMUL R36, R78.reuse, R40 ;  /* 0x000000284e247220 */ /* 0x040fe20000400000 */
[----:B------:R-:W-:Y:S01]  /*6c40*/  F2FP.F16.E4M3.UNPACK_B R109, R154.H1 ;  /* 0x0000009aff6d723e */ /* 0x000fe200030006ff */
[C---:B------:R-:W-:Y:S01]  /*6c50*/  FMUL R37, R78.reuse, R41 ;  /* 0x000000294e257220 */ /* 0x040fe20000400000 */
[----:B------:R-:W-:Y:S02]  /*6c60*/  HADD2.F32 R108, -RZ, R107.H1_H1 ;  /* 0x3000006bff6c7230 */ /* 0x000fe40000004100 */
        /* <DEDUP_REMOVED lines=26> */
[C---:B------:R-:W-:Y:S01]  /*6e10*/  FFMA R3, R81.reuse, R84, R3 ;  /* 0x0000005451037223 */ /* 0x040fe20000000003 */
[C---:B------:R-:W-:Y:S01]  /*6e20*/  FFMA R7, R81.reuse, R86, R7 ;  /* 0x0000005651077223 */ /* 0x040fe20000000007 */
[----:B------:R-:W-:Y:S01]  /*6e30*/  F2FP.F16.E4M3.UNPACK_B R127, R159 ;  /* 0x0000009fff7f723e */ /* 0x000fe200020006ff */
[C---:B------:R-:W-:Y:S01]  /*6e40*/  FFMA R4, R81.reuse, R85, R4 ;  /* 0x0000005551047223 */ /* 0x040fe20000000004 */
[C---:B------:R-:W-:Y:S01]  /*6e50*/  FFMA R5, R81.reuse, R88, R5 ;  /* 0x0000005851057223 */ /* 0x040fe20000000005 */
[----:B------:R-:W-:Y:S01]  /*6e60*/  F2FP.F16.E4M3.UNPACK_B R129, R159.H1 ;  /* 0x0000009fff81723e */ /* 0x000fe200030006ff */
[----:B------:R-:W-:Y:S01]  /*6e70*/  FFMA R6, R81, R87, R6 ;  /* 0x0000005751067223 */ /* 0x000fe20000000006 */
[----:B------:R-:W-:Y:S01]  /*6e80*/  F2FP.SATFINITE.E4M3.F32.PACK_AB_MERGE_C R185, R7, R3, RZ ;  /* 0x0000000307b9723e */ /* 0x000fe200048070ff */
[----:B------:R-:W-:Y:S02]  /*6e90*/  HADD2.F32 R124, -RZ, R123.H1_H1 ;  /* 0x3000007bff7c7230 */ /* 0x000fe40000004100 */
[----:B------:R-:W-:Y:S01]  /*6ea0*/  FMUL R11, R78, R11 ;  /* 0x0000000b4e0b7220 */ /* 0x000fe20000400000 */
[----:B------:R-:W-:Y:S01]  /*6eb0*/  HADD2.F32 R128, -RZ, R127.H1_H1 ;  /* 0x3000007fff807230 */ /* 0x000fe20000004100 */
[----:B------:R-:W-:Y:S01]  /*6ec0*/  F2FP.SATFINITE.E4M3.F32.PACK_AB_MERGE_C R184, R2, R0, R185 ;  /* 0x0000000002b8723e */ /* 0x000fe200048070b9 */
[C---:B------:R-:W-:Y:S01]  /*6ed0*/  FMUL R10, R78.reuse, R14 ;  /* 0x0000000e4e0a7220 */ /* 0x040fe20000400000 */
[C---:B------:R-:W-:Y:S01]  /*6ee0*/  FFMA R11, R81.reuse, R90, R11 ;  /* 0x0000005a510b7223 */ /* 0x040fe2000000000b */
[C---:B------:R-:W-:Y:S01]  /*6ef0*/  FFMA R8, R81.reuse, R89, R8 ;  /* 0x0000005951087223 */ /* 0x040fe20000000008 */
[----:B------:R-:W-:Y:S01]  /*6f00*/  FFMA R9, R81, R92, R9 ;  /* 0x0000005c51097223 */ /* 0x000fe20000000009 */
[----:B------:R-:W-:Y:S01]  /*6f10*/  F2FP.F16.E4M3.UNPACK_B R131, R160 ;  /* 0x000000a0ff83723e */ /* 0x000fe200020006ff */
[----:B------:R-:W-:Y:S01]  /*6f20*/  HADD2.F32 R98, -RZ, R97.H1_H1 ;  /* 0x30000061ff627230 */ /* 0x000fe20000004100 */
[----:B------:R-:W-:Y:S01]  /*6f30*/  F2FP.SATFINITE.E4M3.F32.PACK_AB_MERGE_C R186, R11, R6, RZ ;  /* 0x000000060bba723e */ /* 0x000fe200048070ff */
[----:B------:R-:W-:Y:S01]  /*6f40*/  FFMA R10, R81, R91, R10 ;  /* 0x0000005b510a7223 */ /* 0x000fe2000000000a */
[----:B------:R-:W-:Y:S02]  /*6f50*/  HADD2.F32 R97, -RZ, R99.H0_H0 ;  /* 0x20000063ff617230 */ /* 0x000fe40000004100 */
[C---:B------:R-:W-:Y:S01]  /*6f60*/  FMUL R15, R78.reuse, R15 ;  /* 0x0000000f4e0f7220 */ /* 0x040fe20000400000 */
[----:B------:R-:W-:Y:S01]  /*6f70*/  F2FP.SATFINITE.E4M3.F32.PACK_AB_MERGE_C R185, R5, R4, R186 ;  /* 0x0000000405b9723e */ /* 0x000fe200048070ba */
[----:B------:R-:W-:Y:S02]  /*6f80*/  HADD2.F32 R132, -RZ, R131.H1_H1 ;  /* 0x30000083ff847230 */ /* 0x000fe40000004100 */
[C---:B------:R-:W-:Y:S01]  /*6f90*/  FMUL R14, R78.reuse, R18 ;  /* 0x000000124e0e7220 */ /* 0x040fe20000400000 */
[C---:B------:R-:W-:Y:S01]  /*6fa0*/  FFMA R15, R81.reuse, R94, R15 ;  /* 0x0000005e510f7223 */ /* 0x040fe2000000000f */
[C---:B------:R-:W-:Y:S01]  /*6fb0*/  FFMA R12, R81.reuse, R93, R12 ;  /* 0x0000005d510c7223 */ /* 0x040fe2000000000c */
[----:B------:R-:W-:Y:S01]  /*6fc0*/  FFMA R13, R81, R96, R13 ;  /* 0x00000060510d7223 */ /* 0x000fe2000000000d */
[----:B------:R-:W-:Y:S01]  /*6fd0*/  F2FP.F16.E4M3.UNPACK_B R133, R160.H1 ;  /* 0x000000a0ff85723e */ /* 0x000fe200030006ff */
[--C-:B------:R-:W-:Y:S01]  /*6fe0*/  HADD2.F32 R99, -RZ, R101.reuse.H0_H0 ;  /* 0x20000065ff637230 */ /* 0x100fe20000004100 */
[----:B------:R-:W-:Y:S01]  /*6ff0*/  F2FP.SATFINITE.E4M3.F32.PACK_AB_MERGE_C R186, R15, R10, RZ ;  /* 0x0000000a0fba723e */ /* 0x000fe200048070ff */
[----:B------:R-:W-:Y:S01]  /*7000*/  FFMA R14, R81, R95, R14 ;  /* 0x0000005f510e7223 */ /* 0x000fe2000000000e */
[C---:B------:R-:W-:Y:S01]  /*7010*/  FMUL R19, R78.reuse, R19 ;  /* 0x000000134e137220 */ /* 0x040fe20000400000 */
[----:B------:R-:W-:Y:S01]  /*7020*/  HADD2.F32 R102, -RZ, R101.H1_H1 ;  /* 0x30000065ff667230 */ /* 0x000fe20000004100 */
[----:B------:R-:W-:Y:S01]  /*7030*/  F2FP.SATFINITE.E4M3.F32.PACK_AB_MERGE_C R186, R9, R8, R186 ;  /* 0x0000000809ba723e */ /* 0x000fe200048070ba */
[----:B------:R-:W-:Y:S02]  /*7040*/  HADD2.F32 R101, -RZ, R103.H0_H0 ;  /* 0x20000067ff657230 */ /* 0x000fe40000004100 */
[C---:B------:R-:W-:Y:S01]  /*7050*/  FFMA R19, R81.reuse, R98, R19 ;  /* 0x0000006251137223 */ /* 0x040fe20000000013 */
[C---:B------:R-:W-:Y:S01]  /*7060*/  FFMA R16, R81.reuse, R97, R16 ;  /* 0x0000006151107223 */ /* 0x040fe20000000010 */
[----:B------:R-:W-:Y:S01]  /*7070*/  FFMA R17, R81, R100, R17 ;  /* 0x0000006451117223 */ /* 0x000fe20000000011 */
[C---:B------:R-:W-:Y:S01]  /*7080*/  FMUL R18, R78.reuse, R22 ;  /* 0x000000164e127220 */ /* 0x040fe20000400000 */
[----:B------:R-:W-:Y:S01]  /*7090*/  F2FP.F16.E4M3.UNPACK_B R135, R161 ;  /* 0x000000a1ff87723e */ /* 0x000fe200020006ff */
        /* <DEDUP_REMOVED lines=10> */
[----:B------:R1:W-:Y:S01]  /*7140*/  STS.128 [R172+UR49+0x4200], R184 ;  /* 0x004200b8ac007988 */ /* 0x0003e20008000c31 */
[----:B------:R-:W-:Y:S01]  /*7150*/  HADD2.F32 R136, -RZ, R135.H1_H1 ;  /* 0x30000087ff887230 */ /* 0x000fe20000004100 */
[----:B------:R-:W-:Y:S01]  /*7160*/  F2FP.SATFINITE.E4M3.F32.PACK_AB_MERGE_C R200, R23, R18, RZ ;  /* 0x0000001217c8723e */ /* 0x000fe200048070ff */
[C---:B------:R-:W-:Y:S01]  /*7170*/  FMUL R22, R78.reuse, R26 ;  /* 0x0000001a4e167220 */ /* 0x040fe20000400000 */
[C---:B------:R-:W-:Y:S01]  /*7180*/  FMUL R27, R78.reuse, R27 ;  /* 0x0000001b4e1b7220 */ /* 0x040fe20000400000 */
[--C-:B------:R-:W-:Y:S01]  /*7190*/  HADD2.F32 R107, -RZ, R109.reuse.H0_H0 ;  /* 0x2000006dff6b7230 */ /* 0x100fe20000004100 */
[----:B------:R-:W-:Y:S01]  /*71a0*/  F2FP.SATFINITE.E4M3.F32.PACK_AB_MERGE_C R200, R17, R16, R200 ;  /* 0x0000001011c8723e */ /* 0x000fe200048070c8 */
[C---:B------:R-:W-:Y:S01]  /*71b0*/  FFMA R22, R81.reuse, R103, R22 ;  /* 0x0000006751167223 */ /* 0x040fe20000000016 */
[C---:B------:R-:W-:Y:S01]  /*71c0*/  FFMA R27, R81.reuse, R106, R27 ;  /* 0x0000006a511b7223 */ /* 0x040fe2000000001b */
[C---:B------:R-:W-:Y:S01]  /*71d0*/  FFMA R24, R81.reuse, R105, R24 ;  /* 0x0000006951187223 */ /* 0x040fe20000000018 */
[----:B------:R-:W-:Y:S01]  /*71e0*/  F2FP.F16.E4M3.UNPACK_B R137, R161.H1 ;  /* 0x000000a1ff89723e */ /* 0x000fe200030006ff */
[----:B------:R-:W-:Y:S02]  /*71f0*/  HADD2.F32 R110, -RZ, R109.H1_H1 ;  /* 0x3000006dff6e7230 */ /* 0x000fe40000004100 */
[----:B------:R-:W-:Y:S01]  /*7200*/  FFMA R25, R81, R108, R25 ;  /* 0x0000006c51197223 */ /* 0x000fe20000000019 */
[----:B------:R-:W-:Y:S01]  /*7210*/  F2FP.SATFINITE.E4M3.F32.PACK_AB_MERGE_C R201, R27, R22, RZ ;  /* 0x000000161bc9723e */ /* 0x000fe200048070ff */
[----:B------:R-:W-:Y:S02]  /*7220*/  HADD2.F32 R109, -RZ, R111.H0_H0 ;  /* 0x2000006fff6d7230 */ /* 0x000fe40000004100 */
[C---:B------:R-:W-:Y:S01]  /*7230*/  FMUL R26, R78.reuse, R30 ;  /* 0x0000001e4e1a7220 */ /* 0x040fe20000400000 */
[C---:B------:R-:W-:Y:S01]  /*7240*/  FMUL R31, R78.reuse, R31 ;  /* 0x0000001f4e1f7220 */ /* 0x040fe20000400000 */
[--C-:B------:R-:W-:Y:S01]  /*7250*/  HADD2.F32 R111, -RZ, R113.reuse.H0_H0 ;  /* 0x20000071ff6f7230 */ /* 0x100fe20000004100 */
[----:B------:R-:W-:Y:S01]  /*7260*/  F2FP.SATFINITE.E4M3.F32.PACK_AB_MERGE_C R201, R21, R20, R201 ;  /* 0x0000001415c9723e */ /* 0x000fe200048070c9 */
[C---:B------:R-:W-:Y:S01]  /*7270*/  FFMA R26, R81.reuse, R107, R26 ;  /* 0x0000006b511a7223 */ /* 0x040fe2000000001a */
[C---:B------:R-:W-:Y:S01]  /*7280*/  FFMA R31, R81.reuse, R110, R31 ;  /* 0x0000006e511f7223 */ /* 0x040fe2000000001f */
[C---:B------:R-:W-:Y:S01]  /*7290*/  FFMA R28, R81.reuse, R109, R28 ;  /* 0x0000006d511c7223 */ /* 0x040fe2000000001c */
[----:B------:R-:W-:Y:S01]  /*72a0*/  F2FP.F16.E4M3.UNPACK_B R139, R162 ;  /* 0x000000a2ff8b723e */ /* 0x000fe200020006ff */
[----:B------:R-:W-:Y:S02]  /*72b0*/  HADD2.F32 R114, -RZ, R113.H1_H1 ;  /* 0x30000071ff727230 */ /* 0x000fe40000004100 */
[----:B------:R-:W-:Y:S01]  /*72c0*/  FFMA R29, R81, R112, R29 ;  /* 0x00000070511d7223 */ /* 0x000fe2000000001d */
[----:B------:R-:W-:Y:S01]  /*72d0*/  F2FP.SATFINITE.E4M3.F32.PACK_AB_MERGE_C R202, R31, R26, RZ ;  /* 0x0000001a1fca723e */ /* 0x000fe200048070ff */
[----:B------:R-:W-:Y:S02]  /*72e0*/  HADD2.F32 R113, -RZ, R115.H0_H0 ;  /* 0x20000073ff717230 */ /* 0x000fe40000004100 */
[C---:B------:R-:W-:Y:S01]  /*72f0*/  FMUL R30, R78.reuse, R34 ;  /* 0x000000224e1e7220 */ /* 0x040fe20000400000 */
[----:B------:R-:W-:Y:S01]  /*7300*/  HADD2.F32 R140, -RZ, R139.H1_H1 ;  /* 0x3000008bff8c7230 */ /* 0x000fe20000004100 */
[----:B------:R-:W-:Y:S01]  /*7310*/  F2FP.SATFINITE.E4M3.F32.PACK_AB_MERGE_C R202, R25, R24, R202 ;  /* 0x0000001819ca723e */ /* 0x000fe200048070ca */
[C---:B------:R-:W-:Y:S01]  /*7320*/  FMUL R35, R78.reuse, R35 ;  /* 0x000000234e237220 */ /* 0x040fe20000400000 */
[--C-:B------:R-:W-:Y:S02]  /*7330*/  HADD2.F32 R115, -RZ, R117.reuse.H0_H0 ;  /* 0x20000075ff737230 */ /* 0x100fe40000004100 */
[C---:B------:R-:W-:Y:S01]  /*7340*/  FFMA R30, R81.reuse, R111, R30 ;  /* 0x0000006f511e7223 */ /* 0x040fe2000000001e */
[----:B------:R-:W-:Y:S02]  /*7350*/  HADD2.F32 R118, -RZ, R117.H1_H1 ;  /* 0x30000075ff767230 */ /* 0x000fe40000004100 */
[C---:B------:R-:W-:Y:S01]  /*7360*/  FFMA R35, R81.reuse, R114, R35 ;  /* 0x0000007251237223 */ /* 0x040fe20000000023 */
[C---:B------:R-:W-:Y:S01]  /*7370*/  FFMA R32, R81.reuse, R113, R32 ;  /* 0x0000007151207223 */ /* 0x040fe20000000020 */
[----:B------:R-:W-:Y:S01]  /*7380*/  F2FP.F16.E4M3.UNPACK_B R141, R162.H1 ;  /* 0x000000a2ff8d723e */ /* 0x000fe200030006ff */
[----:B------:R-:W-:Y:S01]  /*7390*/  FFMA R33, R81, R116, R33 ;  /* 0x0000007451217223 */ /* 0x000fe20000000021 */
[----:B------:R-:W-:Y:S01]  /*73a0*/  HADD2.F32 R117, -RZ, R119.H0_H0 ;  /* 0x20000077ff757230 */ /* 0x000fe20000004100 */
        /* <DEDUP_REMOVED lines=9> */
[----:B------:R1:W-:Y:S01]  /*7440*/  STS.128 [R197+0x4010], R200 ;  /* 0x004010c8c5007388 */ /* 0x0003e20000000c00 */
[----:B------:R-:W-:Y:S01]  /*7450*/  FFMA R37, R81, R120, R37 ;  /* 0x0000007851257223 */ /* 0x000fe20000000025 */
[----:B------:R-:W-:Y:S01]  /*7460*/  F2FP.SATFINITE.E4M3.F32.PACK_AB_MERGE_C R204, R39, R34, RZ ;  /* 0x0000002227cc723e */ /* 0x000fe200048070ff */
[----:B------:R-:W-:Y:S02]  /*7470*/  HADD2.F32 R122, -RZ, R121.H1_H1 ;  /* 0x30000079ff7a7230 */ /* 0x000fe40000004100 */
[C---:B------:R-:W-:Y:S01]  /*7480*/  FMUL R38, R78.reuse, R42 ;  /* 0x0000002a4e267220 */ /* 0x040fe20000400000 */
[----:B------:R-:W-:Y:S01]  /*7490*/  HADD2.F32 R121, -RZ, R123.H0_H0 ;  /* 0x2000007bff797230 */ /* 0x000fe20000004100 */
[----:B------:R-:W-:Y:S01]  /*74a0*/  F2FP.SATFINITE.E4M3.F32.PACK_AB_MERGE_C R204, R33, R32, R204 ;  /* 0x0000002021cc723e */ /* 0x000fe200048070cc */
[----:B------:R-:W-:Y:S02]  /*74b0*/  HADD2.F32 R144, -RZ, R143.H1_H1 ;  /* 0x3000008fff907230 */ /* 0x000fe40000004100 */
[C---:B------:R-:W-:Y:S01]  /*74c0*/  FFMA R38, R81.reuse, R119, R38 ;  /* 0x0000007751267223 */ /* 0x040fe20000000026 */
[C---:B------:R-:W-:Y:S01]  /*74d0*/  FMUL R43, R78.reuse, R43 ;  /* 0x0000002b4e2b7220 */ /* 0x040fe20000400000 */
[--C-:B------:R-:W-:Y:S02]  /*74e0*/  HADD2.F32 R123, -RZ, R125.reuse.H0_H0 ;  /* 0x2000007dff7b7230 */ /* 0x100fe40000004100 */
[C---:B------:R-:W-:Y:S01]  /*74f0*/  FMUL R42, R78.reuse, R46 ;  /* 0x0000002e4e2a7220 */ /* 0x040fe20000400000 */
[----:B------:R-:W-:Y:S02]  /*7500*/  HADD2.F32 R126, -RZ, R125.H1_H1 ;  /* 0x3000007dff7e7230 */ /* 0x000fe40000004100 */
[C---:B------:R-:W-:Y:S01]  /*7510*/  FFMA R43, R81.reuse, R122, R43 ;  /* 0x0000007a512b7223 */ /* 0x040fe2000000002b */
[----:B------:R-:W-:Y:S01]  /*7520*/  F2FP.F16.E4M3.UNPACK_B R145, R163.H1 ;  /* 0x000000a3ff91723e */ /* 0x000fe200030006ff */
[C---:B------:R-:W-:Y:S01]  /*7530*/  FFMA R40, R81.reuse, R121, R40 ;  /* 0x0000007951287223 */ /* 0x040fe20000000028 */
[----:B------:R-:W-:Y:S01]  /*7540*/  FFMA R41, R81, R124, R41 ;  /* 0x0000007c51297223 */ /* 0x000fe20000000029 */
[----:B------:R-:W-:Y:S01]  /*7550*/  ISETP.NE.AND P0, PT, R193, RZ, PT ;  /* 0x000000ffc100720c */ /* 0x000fe20003f05270 */
[----:B------:R-:W-:Y:S01]  /*7560*/  HADD2.F32 R125, -RZ, R127.H0_H0 ;  /* 0x2000007fff7d7230 */ /* 0x000fe20000004100 */
[----:B------:R-:W-:Y:S01]  /*7570*/  F2FP.SATFINITE.E4M3.F32.PACK_AB_MERGE_C R205, R43, R38, RZ ;  /* 0x000000262bcd723e */ /* 0x000fe200048070ff */
[----:B------:R-:W-:Y:S01]  /*7580*/  FFMA R42, R81, R123, R42 ;  /* 0x0000007b512a7223 */ /* 0x000fe2000000002a */
[C---:B------:R-:W-:Y:S01]  /*7590*/  FMUL R47, R78.reuse, R47 ;  /* 0x0000002f4e2f7220 */ /* 0x040fe20000400000 */
[--C-:B------:R-:W-:Y:S01]  /*75a0*/  HADD2.F32 R127, -RZ, R129.reuse.H0_H0 ;  /* 0x20000081ff7f7230 */ /* 0x100fe20000004100 */
[----:B------:R-:W-:Y:S01]  /*75b0*/  F2FP.SATFINITE.E4M3.F32.PACK_AB_MERGE_C R205, R37, R36, R205 ;  /* 0x0000002425cd723e */ /* 0x000fe200048070cd */
[----:B------:R-:W-:Y:S02]  /*75c0*/  HADD2.F32 R130, -RZ, R129.H1_H1 ;  /* 0x30000081ff827230 */ /* 0x000fe40000004100 */
[C---:B------:R-:W-:Y:S01]  /*75d0*/  FFMA R47, R81.reuse, R126, R47 ;  /* 0x0000007e512f7223 */ /* 0x040fe2000000002f */
[C---:B------:R-:W-:Y:S01]  /*75e0*/  FFMA R44, R81.reuse, R125, R44 ;  /* 0x0000007d512c7223 */ /* 0x040fe2000000002c */
[C---:B------:R-:W-:Y:S01]  /*75f0*/  FFMA R45, R81.reuse, R128, R45 ;  /* 0x00000080512d7223 */ /* 0x040fe2000000002d */
[----:B------:R-:W-:Y:S02]  /*7600*/  HADD2.F32 R129, -RZ, R131.H0_H0 ;  /* 0x20000083ff817230 */ /* 0x000fe40000004100 */
[C---:B------:R-:W-:Y:S01]  /*7610*/  FMUL R46, R78.reuse, R50 ;  /* 0x000000324e2e7220 */ /* 0x040fe20000400000 */
[C---:B------:R-:W-:Y:S01]  /*7620*/  FMUL R51, R78.reuse, R51 ;  /* 0x000000334e337220 */ /* 0x040fe20000400000 */
[--C-:B------:R-:W-:Y:S02]  /*7630*/  HADD2.F32 R131, -RZ, R133.reuse.H0_H0 ;  /* 0x20000085ff837230 */ /* 0x100fe40000004100 */
[C---:B------:R-:W-:Y:S01]  /*7640*/  FMUL R50, R78.reuse, R54 ;  /* 0x000000364e327220 */ /* 0x040fe20000400000 */
[C---:B------:R-:W-:Y:S01]  /*7650*/  FFMA R46, R81.reuse, R127, R46 ;  /* 0x0000007f512e7223 */ /* 0x040fe2000000002e */
[----:B------:R-:W-:Y:S02]  /*7660*/  HADD2.F32 R134, -RZ, R133.H1_H1 ;  /* 0x30000085ff867230 */ /* 0x000fe40000004100 */
[C---:B------:R-:W-:Y:S01]  /*7670*/  FFMA R51, R81.reuse, R130, R51 ;  /* 0x0000008251337223 */ /* 0x040fe20000000033 */
[----:B------:R-:W-:Y:S02]  /*7680*/  HADD2.F32 R133, -RZ, R135.H0_H0 ;  /* 0x20000087ff857230 */ /* 0x000fe40000004100 */
[C---:B------:R-:W-:Y:S01]  /*7690*/  FMUL R55, R78.reuse, R55 ;  /* 0x000000374e377220 */ /* 0x040fe20000400000 */
[C---:B------:R-:W-:Y:S01]  /*76a0*/  FFMA R48, R81.reuse, R129, R48 ;  /* 0x0000008151307223 */ /* 0x040fe20000000030 */
[C---:B------:R-:W-:Y:S01]  /*76b0*/  FFMA R49, R81.reuse, R132, R49 ;  /* 0x0000008451317223 */ /* 0x040fe20000000031 */
[--C-:B------:R-:W-:Y:S02]  /*76c0*/  HADD2.F32 R135, -RZ, R137.reuse.H0_H0 ;  /* 0x20000089ff877230 */ /* 0x100fe40000004100 */
[C---:B------:R-:W-:Y:S01]  /*76d0*/  FFMA R50, R81.reuse, R131, R50 ;  /* 0x0000008351327223 */ /* 0x040fe20000000032 */
[----:B------:R-:W-:Y:S02]  /*76e0*/  HADD2.F32 R138, -RZ, R137.H1_H1 ;  /* 0x30000089ff8a7230 */ /* 0x000fe40000004100 */
[C---:B------:R-:W-:Y:S01]  /*76f0*/  FMUL R54, R78.reuse, R58 ;  /* 0x0000003a4e367220 */ /* 0x040fe20000400000 */
[----:B------:R-:W-:Y:S02]  /*7700*/  HADD2.F32 R137, -RZ, R139.H0_H0 ;  /* 0x2000008bff897230 */ /* 0x000fe40000004100 */
[C---:B------:R-:W-:Y:S01]  /*7710*/  FFMA R55, R81.reuse, R134, R55 ;  /* 0x0000008651377223 */ /* 0x040fe20000000037 */
        /* <DEDUP_REMOVED lines=16> */
[----:B------:R-:W-:Y:S01]  /*7820*/  FFMA R63, R81, R142, R63 ;  /* 0x0000008e513f7223 */ /* 0x000fe2000000003f */
[----:B------:R-:W-:Y:S01]  /*7830*/  FMUL R67, R78, R67 ;  /* 0x000000434e437220 */ /* 0x000fe20000400000 */
[----:B------:R-:W-:Y:S01]  /*7840*/  F2FP.SATFINITE.E4M3.F32.PACK_AB_MERGE_C R206, R47, R42, RZ ;  /* 0x0000002a2fce723e */ /* 0x000fe200048070ff */
[----:B------:R-:W-:Y:S01]  /*7850*/  FFMA R60, R81, R141, R60 ;  /* 0x0000008d513c7223 */ /* 0x000fe2000000003c */
[----:B------:R-:W-:Y:S01]  /*7860*/  F2FP.SATFINITE.E4M3.F32.PACK_AB_MERGE_C R207, R51, R46, RZ ;  /* 0x0000002e33cf723e */ /* 0x000fe200048070ff */
[C---:B------:R-:W-:Y:S01]  /*7870*/  FFMA R61, R81.reuse, R144, R61 ;  /* 0x00000090513d7223 */ /* 0x040fe2000000003d */
[C---:B------:R-:W-:Y:S01]  /*7880*/  FFMA R62, R81.reuse, R143, R62 ;  /* 0x0000008f513e7223 */ /* 0x040fe2000000003e */
[----:B------:R-:W-:Y:S01]  /*7890*/  FFMA R67, R81, R146, R67 ;  /* 0x0000009251437223 */ /* 0x000fe20000000043 */
[----:B------:R-:W-:Y:S02]  /*78a0*/  F2FP.SATFINITE.E4M3.F32.PACK_AB_MERGE_C R206, R41, R40, R206 ;  /* 0x0000002829ce723e */ /* 0x000fe400048070ce */
[----:B------:R-:W-:Y:S02]  /*78b0*/  F2FP.SATFINITE.E4M3.F32.PACK_AB_MERGE_C R207, R45, R44, R207 ;  /* 0x0000002c2dcf723e */ /* 0x000fe400048070cf */
[----:B------:R-:W-:Y:S02]  /*78c0*/  F2FP.SATFINITE.E4M3.F32.PACK_AB_MERGE_C R212, R55, R50, RZ ;  /* 0x0000003237d4723e */ /* 0x000fe400048070ff */
[----:B------:R-:W-:Y:S01]  /*78d0*/  F2FP.SATFINITE.E4M3.F32.PACK_AB_MERGE_C R213, R59, R54, RZ ;  /* 0x000000363bd5723e */ /* 0x000fe200048070ff */
[----:B------:R1:W-:Y:S01]  /*78e0*/  STS.128 [R199+0x4020], R204 ;  /* 0x004020ccc7007388 */ /* 0x0003e20000000c00 */
[----:B------:R-:W-:Y:S02]  /*78f0*/  F2FP.SATFINITE.E4M3.F32.PACK_AB_MERGE_C R214, R63, R58, RZ ;  /* 0x0000003a3fd6723e */ /* 0x000fe400048070ff */
[----:B------:R-:W-:Y:S02]  /*7900*/  F2FP.SATFINITE.E4M3.F32.PACK_AB_MERGE_C R215, R67, R62, RZ ;  /* 0x0000003e43d7723e */ /* 0x000fe400048070ff */
[----:B------:R-:W-:Y:S02]  /*7910*/  F2FP.SATFINITE.E4M3.F32.PACK_AB_MERGE_C R212, R49, R48, R212 ;  /* 0x0000003031d4723e */ /* 0x000fe400048070d4 */
[----:B------:R-:W-:Y:S02]  /*7920*/  F2FP.SATFINITE.E4M3.F32.PACK_AB_MERGE_C R213, R53, R52, R213 ;  /* 0x0000003435d5723e */ /* 0x000fe400048070d5 */
[----:B------:R-:W-:Y:S02]  /*7930*/  F2FP.SATFINITE.E4M3.F32.PACK_AB_MERGE_C R214, R57, R56, R214 ;  /* 0x0000003839d6723e */ /* 0x000fe400048070d6 */
[----:B------:R-:W-:Y:S02]  /*7940*/  F2FP.SATFINITE.E4M3.F32.PACK_AB_MERGE_C R215, R61, R60, R215 ;  /* 0x0000003c3dd7723e */ /* 0x000fe400048070d7 */
[----:B------:R-:W-:Y:S02]  /*7950*/  LEA R216, R181, UR49, 0x3 ;  /* 0x00000031b5d87c11 */ /* 0x000fe4000f8e18ff */
[----:B------:R-:W-:Y:S01]  /*7960*/  @P6 SHF.L.U32 R219, R180, 0x1f, RZ ;  /* 0x0000001fb4db6819 */ /* 0x000fe200000006ff */
[----:B------:R1:W-:Y:S01]  /*7970*/  STS.128 [R198+0x4010], R212 ;  /* 0x004010d4c6007388 */ /* 0x0003e20000000c00 */
[----:B------:R-:W-:Y:S01]  /*7980*/  @!PT LDS RZ, [RZ] ;  /* 0x00000000fffff984 */ /* 0x000fe20000000800 */
[----:B------:R-:W-:Y:S01]  /*7990*/  @!PT LDS RZ, [RZ] ;  /* 0x00000000fffff984 */ /* 0x000fe20000000800 */
[----:B------:R-:W-:Y:S01]  /*79a0*/  @!PT LDS RZ, [RZ] ;  /* 0x00000000fffff984 */ /* 0x000fe20000000800 */
[----:B------:R-:W-:Y:S01]  /*79b0*/  @!PT LDS RZ, [RZ] ;  /* 0x00000000fffff984 */ /* 0x000fe20000000800 */
[----:B------:R2:W-:Y:S07]  /*79c0*/  MEMBAR.ALL.CTA ;  /* 0x0000000000007992 */ /* 0x0005ee0000008000 */
[----:B--2---:R-:W2:Y:S02]  /*79d0*/  FENCE.VIEW.ASYNC.S ;  /* 0x00000000000073c6 */ /* 0x004ea40000000000 */
[----:B--2---:R-:W-:Y:S06]  /*79e0*/  BAR.SYNC.DEFER_BLOCKING 0x1, 0x80 ;  /* 0x0042000000007b1d */ /* 0x004fec0000010000 */
[----:B------:R-:W-:Y:S05]  /*79f0*/  @P0 BRA `(.L_x_127) ;  /* 0x0000000000280947 */ /* 0x000fea0003800000 */
[----:B------:R-:W-:Y:S02]  /*7a00*/  UIADD3 UR4, UPT, UPT, UR49, 0x4200, URZ ;  /* 0x0000420031047890 */ /* 0x000fe4000fffe0ff */
[----:B------:R-:W-:Y:S01]  /*7a10*/  UIADD3 UR6, UP0, UPT, UR52, 0x680, URZ ;  /* 0x0000068034067890 */ /* 0x000fe2000ff1e0ff */
[----:B------:R-:W-:Y:S03]  /*7a20*/  UMOV UR43, UR36 ;  /* 0x00000024002b7c82 */ /* 0x000fe60008000000 */
[----:B------:R-:W-:Y:S01]  /*7a30*/  MOV R192, UR4 ;  /* 0x0000000400c07c02 */ /* 0x000fe20008000f00 */
[----:B------:R-:W-:Y:S03]  /*7a40*/  UIADD3.X UR7, UPT, UPT, URZ, UR53, URZ, UP0, !UPT ;  /* 0x00000035ff077290 */ /* 0x000fe600087fe4ff */
[----:B------:R-:W-:Y:S11]  /*7a50*/  R2UR UR40, R192 ;  /* 0x00000000c02872ca */ /* 0x000ff600000e0000 */
[----:B------:R-:W-:Y:S02]  /*7a60*/  @!UPT UIADD3 URZ, UPT, UPT, URZ, URZ, URZ ;  /* 0x000000fffffff290 */ /* 0x000fe4000fffe0ff */
[----:B------:R2:W-:Y:S01]  /*7a70*/  UTMASTG.3D [UR40], [UR6] ;  /* 0x00000028060073b5 */ /* 0x0005e20008010000 */
[----:B------:R0:W-:Y:S01]  /*7a80*/  UTMACMDFLUSH ;  /* 0x00000000000079b7 */ /* 0x0001e20000000000 */
[----:B--2---:R-:W-:Y:S04]  /*7a90*/  DEPBAR.LE SB0, 0x1 ;  /* 0x000080400000791a */ /* 0x004fe80000000000 */
.L_x_127:
[----:B------:R-:W-:Y:S05]  /*7aa0*/  BSYNC.RECONVERGENT B0 ;  /* 0x0000000000007941 */ /* 0x000fea0003800200 */
.L_x_126:
[----:B------:R-:W-:Y:S06]  /*7ab0*/  BAR.SYNC.DEFER_BLOCKING 0x1, 0x80 ;  /* 0x0042000000007b1d */ /* 0x000fec0000010000 */
[----:B------:R-:W2:Y:S01]  /*7ac0*/  @P6 SYNCS.PHASECHK.TRANS64.TRYWAIT P0, [R216+URZ+0x100], R219 ;  /* 0x000100dbd80065a7 */ /* 0x000ea200080011ff */
[----:B------:R-:W-:Y:S01]  /*7ad0*/  BSSY B1, `(.L_x_128) ;  /* 0x0000023000017945 */ /* 0x000fe20003800000 */
[----:B--2---:R-:W-:Y:S03]  /*7ae0*/  @P6 SEL R208, RZ, 0x1, !P0 ;  /* 0x00000001ffd06807 */ /* 0x004fe60004000000 */
[----:B------:R-:W-:Y:S05]  /*7af0*/  @!P6 BRA `(.L_x_129) ;  /* 0x000000000080e947 */ /* 0x000fea0003800000 */
[----:B------:R-:W-:Y:S01]  /*7b00*/  ISETP.NE.AND P1, PT, R209, RZ, PT ;  /* 0x000000ffd100720c */ /* 0x000fe20003f25270 */
[----:B------:R-:W-:Y:S01]  /*7b10*/  BSSY B0, `(.L_x_130) ;  /* 0x000000a000007945 */ /* 0x000fe20003800000 */
[----:B------:R-:W-:Y:S11]  /*7b20*/  ISETP.NE.AND P0, PT, R208, RZ, PT ;  /* 0x000000ffd000720c */ /* 0x000ff60003f05270 */
[----:B------:R-:W-:Y:S04]  /*7b30*/  @P1 IMAD R0, R181, 0x2000, R190 ;  /* 0x00002000b5001824 */ /* 0x000fe800078e02be */
[C---:B------:R-:W-:Y:S01]  /*7b40*/  @P1 IMAD.IADD R211, R0.reuse, 0x1, R211 ;  /* 0x0000000100d31824 */ /* 0x040fe200078e02d3 */
[----:B------:R-:W-:Y:S03]  /*7b50*/  @P1 IADD3 R217, PT, PT, R0, R217, RZ ;  /* 0x000000d900d91210 */ /* 0x000fe60007ffe0ff */
[----:B------:R-:W-:Y:S01]  /*7b60*/  @P1 IMAD.IADD R210, R210, 0x1, R211 ;  /* 0x00000001d2d21824 */ /* 0x000fe200078e02d3 */
[----:B------:R-:W-:Y:S06]  /*7b70*/  @P0 BRA `(.L_x_131) ;  /* 0x00000000000c0947 */ /* 0x000fec0003800000 */
[----:B------:R-:W-:Y:S04]  /*7b80*/  SHF.L.U32 R3, R180, 0x1f, RZ ;  /* 0x0000001fb4037819 */ /* 0x000fe800000006ff */
[----:B------:R-:W2:Y:S02]  /*7b90*/  SYNCS.PHASECHK.TRANS64.TRYWAIT P0, [R216+URZ+0x100], R3 ;  /* 0x00010003d80075a7 */ /* 0x000ea400080011ff */
[----:B--2---:R-:W-:Y:S05]  /*7ba0*/  @!P0 BRA `(.L_x_132) ;  /* 0x0000002400248947 */ /* 0x004fea0003800000 */
.L_x_131:
[----:B------:R-:W-:Y:S05]  /*7bb0*/  BSYNC B0 ;  /* 0x0000000000007941 */ /* 0x000fea0003800000 */
.L_x_130:
[----:B------:R-:W-:Y:S01]  /*7bc0*/  ISETP.NE.AND P0, PT, R209, RZ, PT ;  /* 0x000000ffd100720c */ /* 0x000fe20003f05270 */
[----:B--2---:R-:W-:Y:S02]  /*7bd0*/  VIADD R3, R216, 0x110 ;  /* 0x00000110d8037836 */ /* 0x004fe40000000000 */
[----:B------:R-:W-:Y:S02]  /*7be0*/  IMAD.U32 R2, RZ, RZ, UR37 ;  /* 0x00000025ff027e24 */ /* 0x000fe4000f8e00ff */
[----:B------:R-:W-:Y:S03]  /*7bf0*/  VIADD R181, R181, 0x1 ;  /* 0x00000001b5b57836 */ /* 0x000fe60000000000 */
[----:B------:R-:W-:Y:S05]  /*7c00*/  PRMT R2, R2, 0x654, R3 ;  /* 0x0000065402027816 */ /* 0x000fea0000000003 */
[----:B------:R2:W3:Y:S04]  /*7c10*/  @P0 LDS.128 R148, [R0] ;  /* 0x0000000000940984 */ /* 0x0004e80000000c00 */
[----:B------:R2:W4:Y:S04]  /*7c20*/  @P0 LDS.128 R152, [R211+0x10] ;  /* 0x00001000d3980984 */ /* 0x0005280000000c00 */
        /* <DEDUP_REMOVED lines=13> */
.L_x_129:
[----:B------:R-:W-:Y:S05]  /*7d00*/  BSYNC B1 ;  /* 0x0000000000017941 */ /* 0x000fea0003800000 */
.L_x_128:
[----:B--2---:R-:W-:Y:S05]  /*7d10*/  VIADD R0, R80, 0x40 ;  /* 0x0000004050007836 */ /* 0x004fea0000000000 */
[----:B------:R-:W-:Y:S04]  /*7d20*/  SHF.R.U32.HI R0, RZ, 0x15, R0 ;  /* 0x00000015ff007819 */ /* 0x000fe80000011600 */
[----:B------:R-:W-:Y:S11]  /*7d30*/  LOP3.LUT P0, RZ, R0, 0x3, R173, 0x48, !PT ;  /* 0x0000000300ff7812 */ /* 0x000ff600078048ad */
[----:B------:R-:W-:Y:S02]  /*7d40*/  @!UPT UIADD3 URZ, UPT, UPT, URZ, URZ, URZ ;  /* 0x000000fffffff290 */ /* 0x000fe4000fffe0ff */
[----:B------:R-:W-:Y:S05]  /*7d50*/  @!P0 BRA `(.L_x_133) ;  /* 0x0000000000408947 */ /* 0x000fea0003800000 */
[----:B------:R-:W2:Y:S01]  /*7d60*/  LDCU.64 UR8, c[0x4][0x70] ;  /* 0x01000e00ff0877ac */ /* 0x000ea20008000a00 */
[----:B------:R-:W-:Y:S01]  /*7d70*/  MOV R3, 0x0 ;  /* 0x0000000000037802 */ /* 0x000fe20000000f00 */
[----:B------:R-:W-:Y:S02]  /*7d80*/  HFMA2 R12, -RZ, RZ, 0, 5.9604644775390625e-08 ;  /* 0x00000001ff0c7431 */ /* 0x000fe400000001ff */
[----:B------:R-:W-:Y:S02]  /*7d90*/  IMAD.MOV.U32 R8, RZ, RZ, 0x192 ;  /* 0x00000192ff087424 */ /* 0x000fe400078e00ff */
[----:B------:R-:W-:Y:S01]  /*7da0*/  IMAD.MOV.U32 R13, RZ, RZ, RZ ;  /* 0x000000ffff0d7224 */ /* 0x000fe200078e00ff */
[----:B------:R-:W5:Y:S01]  /*7db0*/  LDCU.64 UR6, c[0x4][0x78] ;  /* 0x01000f00ff0677ac */ /* 0x000f620008000a00 */
[----:B------:R-:W1:Y:S01]  /*7dc0*/  LDC.64 R2, c[0x4][R3] ;  /* 0x0100000003027b82 */ /* 0x000e620000000a00 */
[----:B------:R-:W3:Y:S01]  /*7dd0*/  LDCU.64 UR4, c[0x4][0x10] ;  /* 0x01000200ff0477ac */ /* 0x000ee20008000a00 */
[----:B--2---:R-:W-:Y:S01]  /*7de0*/  MOV R5, UR9 ;  /* 0x0000000900057c02 */ /* 0x004fe20008000f00 */
[----:B------:R-:W-:Y:S01]  /*7df0*/  IMAD.U32 R4, RZ, RZ, UR8 ;  /* 0x00000008ff047e24 */ /* 0x000fe2000f8e00ff */
[----:B-----5:R-:W-:Y:S01]  /*7e00*/  MOV R7, UR7 ;  /* 0x0000000700077c02 */ /* 0x020fe20008000f00 */
[----:B------:R-:W-:Y:S01]  /*7e10*/  IMAD.U32 R6, RZ, RZ, UR6 ;  /* 0x00000006ff067e24 */ /* 0x000fe2000f8e00ff */
[----:B---3--:R-:W-:Y:S01]  /*7e20*/  MOV R11, UR5 ;  /* 0x00000005000b7c02 */ /* 0x008fe20008000f00 */
[----:B------:R-:W-:Y:S02]  /*7e30*/  IMAD.U32 R10, RZ, RZ, UR4 ;  /* 0x00000004ff0a7e24 */ /* 0x000fe4000f8e00ff */
[----:B------:R-:W-:Y:S07]  /*7e40*/  LEPC R20, `(.L_x_133) ;  /* 0x000000001014794e */ /* 0x000fee0000000000 */
[----:B-1--4-:R-:W-:Y:S05]  /*7e50*/  CALL.ABS.NOINC R2 ;  /* 0x0000000002007343 */ /* 0x012fea0003c00000 */
.L_x_133:
[----:B------:R-:W-:Y:S01]  /*7e60*/  ISETP.NE.AND P0, PT, R193, RZ, PT ;  /* 0x000000ffc100720c */ /* 0x000fe20003f05270 */
[----:B------:R-:W-:Y:S05]  /*7e70*/  WARPSYNC.ALL ;  /* 0x0000000000007948 */ /* 0x000fea0003800000 */
[----:B------:R-:W-:Y:S01]  /*7e80*/  R2UR UR4, R80 ;  /* 0x00000000500472ca */ /* 0x000fe200000e0000 */
[----:B------:R-:W-:Y:S01]  /*7e90*/  BSSY.RECONVERGENT B0, `(.L_x_134) ;  /* 0x000011c000007945 */ /* 0x000fe20003800200 */
[----:B---3--:R-:W-:Y:S02]  /*7ea0*/  F2FP.F16.E4M3.UNPACK_B R11, R149 ;  /* 0x00000095ff0b723e */ /* 0x008fe400020006ff */
[----:B------:R-:W-:Y:S02]  /*7eb0*/  F2FP.F16.E4M3.UNPACK_B R10, R150 ;  /* 0x00000096ff0a723e */ /* 0x000fe400020006ff */
[----:B------:R-:W-:Y:S01]  /*7ec0*/  F2FP.F16.E4M3.UNPACK_B R9, R151 ;  /* 0x00000097ff09723e */ /* 0x000fe200020006ff */
[--C-:B------:R-:W-:Y:S01]  /*7ed0*/  HADD2.F32 R83, -RZ, R11.reuse.H0_H0 ;  /* 0x2000000bff537230 */ /* 0x100fe20000004100 */
[----:B----4-:R-:W-:Y:S01]  /*7ee0*/  F2FP.F16.E4M3.UNPACK_B R8, R152 ;  /* 0x00000098ff08723e */ /* 0x010fe200020006ff */
[----:B------:R-:W-:Y:S01]  /*7ef0*/  HADD2.F32 R84, -RZ, R11.H1_H1 ;  /* 0x3000000bff547230 */ /* 0x000fe20000004100 */
[----:B------:R-:W-:Y:S01]  /*7f00*/  F2FP.F16.E4M3.UNPACK_B R7, R153 ;  /* 0x00000099ff07723e */ /* 0x000fe200020006ff */
[--C-:B------:R-:W-:Y:S01]  /*7f10*/  HADD2.F32 R87, -RZ, R10.reuse.H0_H0 ;  /* 0x2000000aff577230 */ /* 0x100fe20000004100 */
[----:B------:R-:W-:Y:S01]  /*7f20*/  F2FP.F16.E4M3.UNPACK_B R6, R154 ;  /* 0x0000009aff06723e */ /* 0x000fe200020006ff */
[----:B------:R-:W-:Y:S01]  /*7f30*/  HADD2.F32 R88, -RZ, R10.H1_H1 ;  /* 0x3000000aff587230 */ /* 0x000fe20000004100 */
[----:B------:R-:W-:Y:S01]  /*7f40*/  F2FP.F16.E4M3.UNPACK_B R5, R155 ;  /* 0x0000009bff05723e */ /* 0x000fe200020006ff */
[--C-:B------:R-:W-:Y:S01]  /*7f50*/  HADD2.F32 R91, -RZ, R9.reuse.H0_H0 ;  /* 0x20000009ff5b7230 */ /* 0x100fe20000004100 */
[----:B-1----:R-:W-:Y:S01]  /*7f60*/  F2FP.F16.E4M3.UNPACK_B R4, R156 ;  /* 0x0000009cff04723e */ /* 0x002fe200020006ff */
[----:B------:R-:W-:Y:S01]  /*7f70*/  HADD2.F32 R93, -RZ, R9.H1_H1 ;  /* 0x30000009ff5d7230 */ /* 0x000fe20000004100 */
[-C--:B------:R-:W-:Y:S01]  /*7f80*/  F2FP.F16.E4M3.UNPACK_B R2, R148.reuse ;  /* 0x00000094ff02723e */ /* 0x080fe200020006ff */
[--C-:B------:R-:W-:Y:S01]  /*7f90*/  HADD2.F32 R94, -RZ, R8.reuse.H0_H0 ;  /* 0x20000008ff5e7230 */ /* 0x100fe20000004100 */
[----:B------:R-:W-:Y:S01]  /*7fa0*/  F2FP.F16.E4M3.UNPACK_B R148, R148.H1 ;  /* 0x00000094ff94723e */ /* 0x000fe200030006ff */
[----:B------:R-:W-:Y:S01]  /*7fb0*/  HADD2.F32 R97, -RZ, R8.H1_H1 ;  /* 0x30000008ff617230 */ /* 0x000fe20000004100 */
[----:B------:R-:W-:Y:S01]  /*7fc0*/  F2FP.F16.E4M3.UNPACK_B R149, R149.H1 ;  /* 0x00000095ff95723e */ /* 0x000fe200030006ff */
[--C-:B------:R-:W-:Y:S01]  /*7fd0*/  HADD2.F32 R98, -RZ, R7.reuse.H0_H0 ;  /* 0x20000007ff627230 */ /* 0x100fe20000004100 */
[----:B------:R-:W-:Y:S01]  /*7fe0*/  F2FP.F16.E4M3.UNPACK_B R150, R150.H1 ;  /* 0x00000096ff96723e */ /* 0x000fe200030006ff */
[----:B------:R-:W-:Y:S01]  /*7ff0*/  HADD2.F32 R101, -RZ, R7.H1_H1 ;  /* 0x30000007ff657230 */ /* 0x000fe20000004100 */
[----:B------:R-:W-:Y:S01]  /*8000*/  F2FP.F16.E4M3.UNPACK_B R151, R151.H1 ;  /* 0x00000097ff97723e */ /* 0x000fe200030006ff */
[--C-:B------:R-:W-:Y:S01]  /*8010*/  HADD2.F32 R102, -RZ, R6.reuse.H0_H0 ;  /* 0x20000006ff667230 */ /* 0x100fe20000004100 */
[----:B------:R-:W-:Y:S01]  /*8020*/  IADD3 R195, PT, PT, R195, 0x170, RZ ;  /* 0x00000170c3c37810 */ /* 0x000fe20007ffe0ff */
[----:B------:R-:W-:Y:S01]  /*8030*/  HADD2.F32 R105, -RZ, R6.H1_H1 ;  /* 0x30000006ff697230 */ /* 0x000fe20000004100 */
[----:B------:R-:W-:Y:S01]  /*8040*/  F2FP.F16.E4M3.UNPACK_B R138, R163 ;  /* 0x000000a3ff8a723e */ /* 0x000fe200020006ff */
[--C-:B------:R-:W-:Y:S01]  /*8050*/  HADD2.F32 R106, -RZ, R5.reuse.H0_H0 ;  /* 0x20000005ff6a7230 */ /* 0x100fe20000004100 */
[----:B------:R-:W-:Y:S01]  /*8060*/  LOP3.LUT R195, R195, 0xfefffff8, RZ, 0xc0, !PT ;  /* 0xfefffff8c3c37812 */ /* 0x000fe200078ec0ff */
[----:B------:R-:W-:Y:S01]  /*8070*/  HADD2.F32 R109, -RZ, R5.H1_H1 ;  /* 0x30000005ff6d7230 */ /* 0x000fe20000004100 */
[----:B------:R-:W-:Y:S01]  /*8080*/  F2FP.F16.E4M3.UNPACK_B R116, R157 ;  /* 0x0000009dff74723e */ /* 0x000fe200020006ff */
[--C-:B------:R-:W-:Y:S01]  /*8090*/  HADD2.F32 R110, -RZ, R4.reuse.H0_H0 ;  /* 0x20000004ff6e7230 */ /* 0x100fe20000004100 */
[----:B------:R-:W-:Y:S01]  /*80a0*/  F2FP.F16.E4M3.UNPACK_B R120, R158 ;  /* 0x0000009eff78723e */ /* 0x000fe200020006ff */
[----:B------:R-:W-:Y:S01]  /*80b0*/  HADD2.F32 R113, -RZ, R4.H1_H1 ;  /* 0x30000004ff717230 */ /* 0x000fe20000004100 */
[----:B------:R-:W-:Y:S01]  /*80c0*/  F2FP.F16.E4M3.UNPACK_B R124, R159 ;  /* 0x0000009fff7c723e */ /* 0x000fe200020006ff */
[----:B------:R-:W1:Y:S01]  /*80d0*/  LDTM.x64 R4, tmem[UR4+0x40] ;  /* 0x00004004000479ee */ /* 0x000e620008340000 */
[--C-:B------:R-:W-:Y:S01]  /*80e0*/  HADD2.F32 R0, -RZ, R2.reuse.H0_H0 ;  /* 0x20000002ff007230 */ /* 0x100fe20000004100 */
[----:B------:R-:W-:Y:S01]  /*80f0*/  NOP ;  /* 0x0000000000007918 */ /* 0x000fe20000000000 */
[----:B-1----:R1:W-:Y:S01]  /*8100*/  SYNCS.ARRIVE.TRANS64.RED.A1T0 RZ, [R195+URZ], RZ ;  /* 0x000000ffc3ff79a7 */ /* 0x0023e200081004ff */
[----:B------:R-:W-:Y:S01]  /*8110*/  HADD2.F32 R2, -RZ, R2.H1_H1 ;  /* 0x30000002ff027230 */ /* 0x000fe20000004100 */
[----:B------:R-:W-:Y:S01]  /*8120*/  F2FP.F16.E4M3.UNPACK_B R128, R160 ;  /* 0x000000a0ff80723e */ /* 0x000fe200020006ff */
[--C-:B------:R-:W-:Y:S01]  /*8130*/  HADD2.F32 R86, -RZ, R149.reuse.H1_H1 ;  /* 0x30000095ff567230 */ /* 0x100fe20000004100 */
[----:B------:R-:W-:Y:S01]  /*8140*/  F2FP.F16.E4M3.UNPACK_B R132, R161 ;  /* 0x000000a1ff84723e */ /* 0x000fe200020006ff */
[--C-:B------:R-:W-:Y:S01]  /*8150*/  HADD2.F32 R114, -RZ, R116.reuse.H0_H0 ;  /* 0x20000074ff727230 */ /* 0x100fe20000004100 */
[----:B------:R-:W-:Y:S01]  /*8160*/  F2FP.F16.E4M3.UNPACK_B R136, R162 ;  /* 0x000000a2ff88723e */ /* 0x000fe200020006ff */
[----:B------:R-:W-:Y:S01]  /*8170*/  HADD2.F32 R117, -RZ, R116.H1_H1 ;  /* 0x30000074ff757230 */ /* 0x000fe20000004100 */
[----:B------:R-:W-:Y:S01]  /*8180*/  F2FP.F16.E4M3.UNPACK_B R152, R152.H1 ;  /* 0x00000098ff98723e */ /* 0x000fe200030006ff */
        /* <DEDUP_REMOVED lines=12> */
[C---:B------:R-:W-:Y:S01]  /*8250*/  FMUL R4, R78.reuse, R4 ;  /* 0x000000044e047220 */ /* 0x040fe20000400000 */
[C---:B------:R-:W-:Y:S01]  /*8260*/  FMUL R5, R78.reuse, R5 ;  /* 0x000000054e057220 */ /* 0x040fe20000400000 */
[----:B------:R-:W-:Y:S02]  /*8270*/  HADD2.F32 R3, -RZ, R148.H0_H0 ;  /* 0x20000094ff037230 */ /* 0x000fe40000004100 */
        /* <DEDUP_REMOVED lines=9> */
[----:B------:R-:W-:Y:S02]  /*8310*/  HADD2.F32 R130, -RZ, R132.H0_H0 ;  /* 0x20000084ff827230 */ /* 0x000fe40000004100 */
[C---:B------:R-:W-:Y:S01]  /*8320*/  FMUL R6, R78.reuse, R6 ;  /* 0x000000064e067220 */ /* 0x040fe20000400000 */
[----:B------:R-:W-:Y:S02]  /*8330*/  HADD2.F32 R82, -RZ, R148.H1_H1 ;  /* 0x30000094ff527230 */ /* 0x000fe40000004100 */
[C---:B------:R-:W-:Y:S01]  /*8340*/  FMUL R7, R78.reuse, R7 ;  /* 0x000000074e077220 */ /* 0x040fe20000400000 */
[----:B------:R-:W-:Y:S02]  /*8350*/  HADD2.F32 R85, -RZ, R149.H0_H0 ;  /* 0x20000095ff557230 */ /* 0x000fe40000004100 */
[C---:B------:R-:W-:Y:S01]  /*8360*/  FFMA R6, R81.reuse, R3, R6 ;  /* 0x0000000351067223 */ /* 0x040fe20000000006 */
[----:B------:R-:W-:Y:S02]  /*8370*/  HADD2.F32 R133, -RZ, R132.H1_H1 ;  /* 0x30000084ff857230 */ /* 0x000fe40000004100 */
[C---:B------:R-:W-:Y:S01]  /*8380*/  FFMA R7, R81.reuse, R82, R7 ;  /* 0x0000005251077223 */ /* 0x040fe20000000007 */
[C---:B------:R-:W-:Y:S01]  /*8390*/  FFMA R8, R81.reuse, R83, R8 ;  /* 0x0000005351087223 */ /* 0x040fe20000000008 */
[C---:B------:R-:W-:Y:S01]  /*83a0*/  FFMA R9, R81.reuse, R84, R9 ;  /* 0x0000005451097223 */ /* 0x040fe20000000009 */
[--C-:B------:R-:W-:Y:S02]  /*83b0*/  HADD2.F32 R82, -RZ, R138.reuse.H0_H0 ;  /* 0x2000008aff527230 */ /* 0x100fe40000004100 */
[C---:B------:R-:W-:Y:S01]  /*83c0*/  FMUL R10, R78.reuse, R10 ;  /* 0x0000000a4e0a7220 */ /* 0x040fe20000400000 */
[----:B------:R-:W-:Y:S02]  /*83d0*/  HADD2.F32 R83, -RZ, R138.H1_H1 ;  /* 0x3000008aff537230 */ /* 0x000fe40000004100 */
[C---:B------:R-:W-:Y:S01]  /*83e0*/  FMUL R11, R78.reuse, R11 ;  /* 0x0000000b4e0b7220 */ /* 0x040fe20000400000 */
[----:B------:R-:W-:Y:S02]  /*83f0*/  HADD2.F32 R89, -RZ, R150.H0_H0 ;  /* 0x20000096ff597230 */ /* 0x000fe40000004100 */
[C---:B------:R-:W-:Y:S01]  /*8400*/  FFMA R10, R81.reuse, R85, R10 ;  /* 0x00000055510a7223 */ /* 0x040fe2000000000a */
[--C-:B------:R-:W-:Y:S02]  /*8410*/  HADD2.F32 R134, -RZ, R136.reuse.H0_H0 ;  /* 0x20000088ff867230 */ /* 0x100fe40000004100 */
[C---:B------:R-:W-:Y:S01]  /*8420*/  FFMA R11, R81.reuse, R86, R11 ;  /* 0x00000056510b7223 */ /* 0x040fe2000000000b */
[C---:B------:R-:W-:Y:S01]  /*8430*/  FFMA R12, R81.reuse, R87, R12 ;  /* 0x00000057510c7223 */ /* 0x040fe2000000000c */
[----:B------:R-:W-:Y:S01]  /*8440*/  FFMA R13, R81, R88, R13 ;  /* 0x00000058510d7223 */ /* 0x000fe2000000000d */
[----:B------:R-:W-:Y:S01]  /*8450*/  F2FP.SATFINITE.E4M3.F32.PACK_AB_MERGE_C R86, R7, R6, RZ ;  /* 0x000000060756723e */ /* 0x000fe200048070ff */
[C---:B------:R-:W-:Y:S01]  /*8460*/  FMUL R7, R78.reuse, R20 ;  /* 0x000000144e077220 */ /* 0x040fe20000400000 */
[----:B------:R-:W-:Y:S01]  /*8470*/  F2FP.SATFINITE.E4M3.F32.PACK_AB_MERGE_C R138, R11, R10, RZ ;  /* 0x0000000a0b8a723e */ /* 0x000fe200048070ff */
[C---:B------:R-:W-:Y:S01]  /*8480*/  FMUL R10, R78.reuse, R21 ;  /* 0x000000154e0a7220 */ /* 0x040fe20000400000 */
[C---:B------:R-:W-:Y:S01]  /*8490*/  FMUL R21, R78.reuse, R28 ;  /* 0x0000001c4e157220 */ /* 0x040fe20000400000 */
[----:B------:R-:W-:Y:S02]  /*84a0*/  HADD2.F32 R137, -RZ, R136.H1_H1 ;  /* 0x30000088ff897230 */ /* 0x000fe40000004100 */
[C---:B------:R-:W-:Y:S01]  /*84b0*/  FMUL R14, R78.reuse, R14 ;  /* 0x0000000e4e0e7220 */ /* 0x040fe20000400000 */
[----:B------:R-:W-:Y:S02]  /*84c0*/  HADD2.F32 R90, -RZ, R150.H1_H1 ;  /* 0x30000096ff5a7230 */ /* 0x000fe40000004100 */
[C---:B------:R-:W-:Y:S01]  /*84d0*/  FMUL R15, R78.reuse, R15 ;  /* 0x0000000f4e0f7220 */ /* 0x040fe20000400000 */
[--C-:B------:R-:W-:Y:S02]  /*84e0*/  HADD2.F32 R92, -RZ, R151.reuse.H0_H0 ;  /* 0x20000097ff5c7230 */ /* 0x100fe40000004100 */
[C---:B------:R-:W-:Y:S01]  /*84f0*/  FFMA R14, R81.reuse, R89, R14 ;  /* 0x00000059510e7223 */ /* 0x040fe2000000000e */
[----:B------:R-:W-:Y:S02]  /*8500*/  HADD2.F32 R95, -RZ, R151.H1_H1 ;  /* 0x30000097ff5f7230 */ /* 0x000fe40000004100 */
[C---:B------:R-:W-:Y:S01]  /*8510*/  FFMA R15, R81.reuse, R90, R15 ;  /* 0x0000005a510f7223 */ /* 0x040fe2000000000f */
[C---:B------:R-:W-:Y:S01]  /*8520*/  FFMA R0, R81.reuse, R91, R0 ;  /* 0x0000005b51007223 */ /* 0x040fe20000000000 */
[----:B------:R-:W-:Y:S01]  /*8530*/  FFMA R2, R81, R93, R2 ;  /* 0x0000005d51027223 */ /* 0x000fe20000000002 */
[C---:B------:R-:W-:Y:S01]  /*8540*/  FMUL R3, R78.reuse, R18 ;  /* 0x000000124e037220 */ /* 0x040fe20000400000 */
[C---:B------:R-:W-:Y:S01]  /*8550*/  FMUL R18, R78.reuse, R25 ;  /* 0x000000194e127220 */ /* 0x040fe20000400000 */
[----:B------:R-:W-:Y:S01]  /*8560*/  F2FP.SATFINITE.E4M3.F32.PACK_AB_MERGE_C R14, R15, R14, RZ ;  /* 0x0000000e0f0e723e */ /* 0x000fe200048070ff */
[C---:B------:R-:W-:Y:S01]  /*8570*/  FMUL R25, R78.reuse, R32 ;  /* 0x000000204e197220 */ /* 0x040fe20000400000 */
[C---:B------:R-:W-:Y:S01]  /*8580*/  FFMA R3, R81.reuse, R92, R3 ;  /* 0x0000005c51037223 */ /* 0x040fe20000000003 */
[C---:B------:R-:W-:Y:S01]  /*8590*/  FMUL R6, R78.reuse, R19 ;  /* 0x000000134e067220 */ /* 0x040fe20000400000 */
[--C-:B------:R-:W-:Y:S02]  /*85a0*/  HADD2.F32 R96, -RZ, R152.reuse.H0_H0 ;  /* 0x20000098ff607230 */ /* 0x100fe40000004100 */
[C---:B------:R-:W-:Y:S01]  /*85b0*/  FMUL R11, R78.reuse, R22 ;  /* 0x000000164e0b7220 */ /* 0x040fe20000400000 */
[----:B------:R-:W-:Y:S02]  /*85c0*/  HADD2.F32 R99, -RZ, R152.H1_H1 ;  /* 0x30000098ff637230 */ /* 0x000fe40000004100 */
[C---:B------:R-:W-:Y:S01]  /*85d0*/  FFMA R6, R81.reuse, R95, R6 ;  /* 0x0000005f51067223 */ /* 0x040fe20000000006 */
[C---:B------:R-:W-:Y:S01]  /*85e0*/  FFMA R7, R81.reuse, R94, R7 ;  /* 0x0000005e51077223 */ /* 0x040fe20000000007 */
[C---:B------:R-:W-:Y:S01]  /*85f0*/  FFMA R10, R81.reuse, R97, R10 ;  /* 0x00000061510a7223 */ /* 0x040fe2000000000a */
[C---:B------:R-:W-:Y:S01]  /*8600*/  FFMA R11, R81.reuse, R96, R11 ;  /* 0x00000060510b7223 */ /* 0x040fe2000000000b */
[----:B------:R-:W-:Y:S01]  /*8610*/  FMUL R22, R78, R29 ;  /* 0x0000001d4e167220 */ /* 0x000fe20000400000 */
[----:B------:R-:W-:Y:S01]  /*8620*/  F2FP.SATFINITE.E4M3.F32.PACK_AB_MERGE_C R3, R6, R3, RZ ;  /* 0x000000030603723e */ /* 0x000fe200048070ff */
[C---:B------:R-:W-:Y:S01]  /*8630*/  FMUL R29, R78.reuse, R36 ;  /* 0x000000244e1d7220 */ /* 0x040fe20000400000 */
        /* <DEDUP_REMOVED lines=11> */
[----:B------:R-:W-:Y:S01]  /*86f0*/  FMUL R20, R78, R27 ;  /* 0x0000001b4e147220 */ /* 0x000fe20000400000 */
[--C-:B------:R-:W-:Y:S01]  /*8700*/  HADD2.F32 R104, -RZ, R154.reuse.H0_H0 ;  /* 0x2000009aff687230 */ /* 0x100fe20000004100 */
[----:B------:R-:W-:Y:S01]  /*8710*/  F2FP.SATFINITE.E4M3.F32.PACK_AB_MERGE_C R16, R10, R7, R16 ;  /* 0x000000070a10723e */ /* 0x000fe20004807010 */
[----:B------:R-:W-:Y:S02]  /*8720*/  HADD2.F32 R107, -RZ, R154.H1_H1 ;  /* 0x3000009aff6b7230 */ /* 0x000fe40000004100 */
[C---:B------:R-:W-:Y:S01]  /*8730*/  FFMA R20, R81.reuse, R103, R20 ;  /* 0x0000006751147223 */ /* 0x040fe20000000014 */
[C---:B------:R-:W-:Y:S01]  /*8740*/  FFMA R21, R81.reuse, R102, R21 ;  /* 0x0000006651157223 */ /* 0x040fe20000000015 */
[C---:B------:R-:W-:Y:S01]  /*8750*/  FFMA R22, R81.reuse, R105, R22 ;  /* 0x0000006951167223 */ /* 0x040fe20000000016 */
[C---:B------:R-:W-:Y:S01]  /*8760*/  FMUL R23, R78.reuse, R30 ;  /* 0x0000001e4e177220 */ /* 0x040fe20000400000 */
[----:B------:R-:W-:Y:S01]  /*8770*/  FMUL R30, R78, R37 ;  /* 0x000000254e1e7220 */ /* 0x000fe20000400000 */
[----:B------:R-:W-:Y:S01]  /*8780*/  F2FP.SATFINITE.E4M3.F32.PACK_AB_MERGE_C R19, R20, R19, RZ ;  /* 0x000000131413723e */ /* 0x000fe200048070ff */
[C---:B------:R-:W-:Y:S01]  /*8790*/  FMUL R37, R78.reuse, R44 ;  /* 0x0000002c4e257220 */ /* 0x040fe20000400000 */
[C---:B------:R-:W-:Y:S01]  /*87a0*/  FFMA R23, R81.reuse, R104, R23 ;  /* 0x0000006851177223 */ /* 0x040fe20000000017 */
        /* <DEDUP_REMOVED lines=20> */
[----:B------:R-:W-:Y:S01]  /*88f0*/  F2FP.F16.E4M3.UNPACK_B R159, R159.H1 ;  /* 0x0000009fff9f723e */ /* 0x000fe200030006ff */
[----:B------:R-:W-:Y:S01]  /*8900*/  FMUL R38, R78, R45 ;  /* 0x0000002d4e267220 */ /* 0x000fe20000400000 */
[----:B------:R-:W-:Y:S01]  /*8910*/  F2FP.SATFINITE.E4M3.F32.PACK_AB_MERGE_C R19, R28, R27, RZ ;  /* 0x0000001b1c13723e */ /* 0x000fe200048070ff */
[----:B------:R-:W-:Y:S01]  /*8920*/  FFMA R31, R81, R112, R31 ;  /* 0x00000070511f7223 */ /* 0x000fe2000000001f */
[C---:B------:R-:W-:Y:S01]  /*8930*/  FMUL R45, R78.reuse, R52 ;  /* 0x000000344e2d7220 */ /* 0x040fe20000400000 */
[C---:B------:R-:W-:Y:S01]  /*8940*/  FMUL R52, R78.reuse, R59 ;  /* 0x0000003b4e347220 */ /* 0x040fe20000400000 */
[----:B------:R-:W-:Y:S01]  /*8950*/  F2FP.F16.E4M3.UNPACK_B R160, R160.H1 ;  /* 0x000000a0ffa0723e */ /* 0x000fe200030006ff */
[C---:B------:R-:W-:Y:S01]  /*8960*/  FMUL R59, R78.reuse, R66 ;  /* 0x000000424e3b7220 */ /* 0x040fe20000400000 */
[----:B------:R-:W-:Y:S01]  /*8970*/  F2FP.SATFINITE.E4M3.F32.PACK_AB_MERGE_C R66, R13, R12, R14 ;  /* 0x0000000c0d42723e */ /* 0x000fe2000480700e */
        /* <DEDUP_REMOVED lines=11> */
[C---:B------:R-:W-:Y:S01]  /*8a30*/  FFMA R35, R81.reuse, R116, R35 ;  /* 0x0000007451237223 */ /* 0x040fe20000000023 */
[C---:B------:R-:W-:Y:S01]  /*8a40*/  FMUL R36, R78.reuse, R43 ;  /* 0x0000002b4e247220 */ /* 0x040fe20000400000 */
[--C-:B------:R-:W-:Y:S02]  /*8a50*/  HADD2.F32 R120, -RZ, R158.reuse.H0_H0 ;  /* 0x2000009eff787230 */ /* 0x100fe40000004100 */
[C---:B------:R-:W-:Y:S01]  /*8a60*/  FMUL R39, R78.reuse, R46 ;  /* 0x0000002e4e277220 */ /* 0x040fe20000400000 */
[----:B------:R-:W-:Y:S02]  /*8a70*/  HADD2.F32 R123, -RZ, R158.H1_H1 ;  /* 0x3000009eff7b7230 */ /* 0x000fe40000004100 */
        /* <DEDUP_REMOVED lines=8> */
[C---:B------:R-:W-:Y:S01]  /*8b00*/  FFMA R40, R81.reuse, R123, R40 ;  /* 0x0000007b51287223 */ /* 0x040fe20000000028 */
[C---:B------:R-:W-:Y:S01]  /*8b10*/  FMUL R44, R78.reuse, R51 ;  /* 0x000000334e2c7220 */ /* 0x040fe20000400000 */
[C---:B------:R-:W-:Y:S01]  /*8b20*/  FFMA R41, R81.reuse, R122, R41 ;  /* 0x0000007a51297223 */ /* 0x040fe20000000029 */
[C---:B------:R-:W-:Y:S01]  /*8b30*/  FFMA R42, R81.reuse, R125, R42 ;  /* 0x0000007d512a7223 */ /* 0x040fe2000000002a */
[C---:B------:R-:W-:Y:S01]  /*8b40*/  FMUL R46, R78.reuse, R53 ;  /* 0x000000354e2e7220 */ /* 0x040fe20000400000 */
[--C-:B------:R-:W-:Y:S02]  /*8b50*/  HADD2.F32 R128, -RZ, R160.reuse.H0_H0 ;  /* 0x200000a0ff807230 */ /* 0x100fe40000004100 */
[C---:B------:R-:W-:Y:S01]  /*8b60*/  FMUL R50, R78.reuse, R57 ;  /* 0x000000394e327220 */ /* 0x040fe20000400000 */
[C---:B------:R-:W-:Y:S01]  /*8b70*/  FMUL R51, R78.reuse, R58 ;  /* 0x0000003a4e337220 */ /* 0x040fe20000400000 */
[C---:B------:R-:W-:Y:S01]  /*8b80*/  FMUL R53, R78.reuse, R60 ;  /* 0x0000003c4e357220 */ /* 0x040fe20000400000 */
[C---:B------:R-:W-:Y:S01]  /*8b90*/  FFMA R43, R81.reuse, R124, R43 ;  /* 0x0000007c512b7223 */ /* 0x040fe2000000002b */
[----:B------:R-:W-:Y:S02]  /*8ba0*/  HADD2.F32 R131, -RZ, R160.H1_H1 ;  /* 0x300000a0ff837230 */ /* 0x000fe40000004100 */
[C---:B------:R-:W-:Y:S01]  /*8bb0*/  FMUL R47, R78.reuse, R54 ;  /* 0x000000364e2f7220 */ /* 0x040fe20000400000 */
[C---:B------:R-:W-:Y:S01]  /*8bc0*/  FMUL R57, R78.reuse, R64 ;  /* 0x000000404e397220 */ /* 0x040fe20000400000 */
[C---:B------:R-:W-:Y:S01]  /*8bd0*/  FMUL R58, R78.reuse, R65 ;  /* 0x000000414e3a7220 */ /* 0x040fe20000400000 */
[C---:B------:R-:W-:Y:S01]  /*8be0*/  FMUL R60, R78.reuse, R67 ;  /* 0x000000434e3c7220 */ /* 0x040fe20000400000 */
[----:B------:R-:W-:Y:S01]  /*8bf0*/  FFMA R44, R81, R127, R44 ;  /* 0x0000007f512c7223 */ /* 0x000fe2000000002c */
[C---:B------:R-:W-:Y:S01]  /*8c00*/  FMUL R48, R78.reuse, R55 ;  /* 0x000000374e307220 */ /* 0x040fe20000400000 */
[----:B------:R-:W-:Y:S01]  /*8c10*/  F2FP.SATFINITE.E4M3.F32.PACK_AB_MERGE_C R64, R5, R4, R86 ;  /* 0x000000040540723e */ /* 0x000fe20004807056 */
[----:B------:R-:W-:Y:S01]  /*8c20*/  FFMA R45, R81, R126, R45 ;  /* 0x0000007e512d7223 */ /* 0x000fe2000000002d */
[----:B------:R-:W-:Y:S01]  /*8c30*/  F2FP.SATFINITE.E4M3.F32.PACK_AB_MERGE_C R65, R9, R8, R138 ;  /* 0x000000080941723e */ /* 0x000fe2000480708a */
[----:B------:R-:W-:Y:S01]  /*8c40*/  FMUL R49, R78, R56 ;  /* 0x000000384e317220 */ /* 0x000fe20000400000 */
[----:B------:R-:W-:Y:S01]  /*8c50*/  F2FP.SATFINITE.E4M3.F32.PACK_AB_MERGE_C R67, R2, R0, R3 ;  /* 0x000000000243723e */ /* 0x000fe20004807003 */
[C---:B------:R-:W-:Y:S01]  /*8c60*/  FFMA R46, R81.reuse, R129, R46 ;  /* 0x00000081512e7223 */ /* 0x040fe2000000002e */
[----:B------:R-:W-:Y:S01]  /*8c70*/  F2FP.F16.E4M3.UNPACK_B R162, R162.H1 ;  /* 0x000000a2ffa2723e */ /* 0x000fe200030006ff */
[--C-:B------:R-:W-:Y:S02]  /*8c80*/  HADD2.F32 R132, -RZ, R161.reuse.H0_H0 ;  /* 0x200000a1ff847230 */ /* 0x100fe40000004100 */
[C---:B------:R-:W-:Y:S01]  /*8c90*/  FFMA R47, R81.reuse, R128, R47 ;  /* 0x00000080512f7223 */ /* 0x040fe2000000002f */
[----:B------:R1:W-:Y:S01]  /*8ca0*/  STS.128 [R172+UR49+0x6200], R64 ;  /* 0x00620040ac007988 */ /* 0x0003e20008000c31 */
[----:B------:R-:W-:Y:S02]  /*8cb0*/  HADD2.F32 R135, -RZ, R161.H1_H1 ;  /* 0x300000a1ff877230 */ /* 0x000fe40000004100 */
[C---:B------:R-:W-:Y:S01]  /*8cc0*/  FFMA R48, R81.reuse, R131, R48 ;  /* 0x0000008351307223 */ /* 0x040fe20000000030 */
[C---:B------:R-:W-:Y:S01]  /*8cd0*/  FFMA R49, R81.reuse, R130, R49 ;  /* 0x0000008251317223 */ /* 0x040fe20000000031 */
[----:B------:R-:W-:Y:S01]  /*8ce0*/  F2FP.F16.E4M3.UNPACK_B R163, R163.H1 ;  /* 0x000000a3ffa3723e */ /* 0x000fe200030006ff */
[C---:B------:R-:W-:Y:S01]  /*8cf0*/  FFMA R50, R81.reuse, R133, R50 ;  /* 0x0000008551327223 */ /* 0x040fe20000000032 */
[----:B------:R-:W-:Y:S01]  /*8d00*/  FMUL R54, R78, R61 ;  /* 0x0000003d4e367220 */ /* 0x000fe20000400000 */
[--C-:B------:R-:W-:Y:S01]  /*8d10*/  HADD2.F32 R136, -RZ, R162.reuse.H0_H0 ;  /* 0x200000a2ff887230 */ /* 0x100fe20000004100 */
[----:B------:R1:W-:Y:S01]  /*8d20*/  STS.128 [R197+0x6010], R16 ;  /* 0x00601010c5007388 */ /* 0x0003e20000000c00 */
[----:B------:R-:W-:Y:S01]  /*8d30*/  F2FP.SATFINITE.E4M3.F32.PACK_AB_MERGE_C R35, R36, R35, RZ ;  /* 0x000000232423723e */ /* 0x000fe200048070ff */
[C---:B------:R-:W-:Y:S01]  /*8d40*/  FFMA R51, R81.reuse, R132, R51 ;  /* 0x0000008451337223 */ /* 0x040fe20000000033 */
[----:B------:R-:W-:Y:S01]  /*8d50*/  F2FP.SATFINITE.E4M3.F32.PACK_AB_MERGE_C R39, R40, R39, RZ ;  /* 0x000000272827723e */ /* 0x000fe200048070ff */
[----:B------:R-:W-:Y:S02]  /*8d60*/  HADD2.F32 R139, -RZ, R162.H1_H1 ;  /* 0x300000a2ff8b7230 */ /* 0x000fe40000004100 */
[C---:B------:R-:W-:Y:S01]  /*8d70*/  FMUL R55, R78.reuse, R62 ;  /* 0x0000003e4e377220 */ /* 0x040fe20000400000 */
[C---:B------:R-:W-:Y:S01]  /*8d80*/  FFMA R52, R81.reuse, R135, R52 ;  /* 0x0000008751347223 */ /* 0x040fe20000000034 */
[----:B------:R-:W-:Y:S01]  /*8d90*/  FMUL R56, R78, R63 ;  /* 0x0000003f4e387220 */ /* 0x000fe20000400000 */
[C---:B------:R-:W-:Y:S01]  /*8da0*/  FFMA R53, R81.reuse, R134, R53 ;  /* 0x0000008651357223 */ /* 0x040fe20000000035 */
[C---:B------:R-:W-:Y:S01]  /*8db0*/  FFMA R54, R81.reuse, R137, R54 ;  /* 0x0000008951367223 */ /* 0x040fe20000000036 */
[--C-:B------:R-:W-:Y:S02]  /*8dc0*/  HADD2.F32 R84, -RZ, R163.reuse.H0_H0 ;  /* 0x200000a3ff547230 */ /* 0x100fe40000004100 */
[C---:B------:R-:W-:Y:S01]  /*8dd0*/  FFMA R55, R81.reuse, R136, R55 ;  /* 0x0000008851377223 */ /* 0x040fe20000000037 */
[----:B------:R-:W-:Y:S02]  /*8de0*/  HADD2.F32 R85, -RZ, R163.H1_H1 ;  /* 0x300000a3ff557230 */ /* 0x000fe40000004100 */
[C---:B------:R-:W-:Y:S01]  /*8df0*/  FFMA R56, R81.reuse, R139, R56 ;  /* 0x0000008b51387223 */ /* 0x040fe20000000038 */
[----:B------:R-:W-:Y:S01]  /*8e00*/  F2FP.SATFINITE.E4M3.F32.PACK_AB_MERGE_C R43, R44, R43, RZ ;  /* 0x0000002b2c2b723e */ /* 0x000fe200048070ff */
[C---:B------:R-:W-:Y:S01]  /*8e10*/  FFMA R57, R81.reuse, R82, R57 ;  /* 0x0000005251397223 */ /* 0x040fe20000000039 */
[C---:B------:R-:W-:Y:S01]  /*8e20*/  FFMA R58, R81.reuse, R83, R58 ;  /* 0x00000053513a7223 */ /* 0x040fe2000000003a */
[C---:B------:R-:W-:Y:S01]  /*8e30*/  FFMA R59, R81.reuse, R84, R59 ;  /* 0x00000054513b7223 */ /* 0x040fe2000000003b */
[----:B------:R-:W-:Y:S01]  /*8e40*/  F2FP.SATFINITE.E4M3.F32.PACK_AB_MERGE_C R33, R34, R33, R35 ;  /* 0x000000212221723e */ /* 0x000fe20004807023 */
[----:B------:R-:W-:Y:S01]  /*8e50*/  FFMA R60, R81, R85, R60 ;  /* 0x00000055513c7223 */ /* 0x000fe2000000003c */
[----:B------:R-:W-:Y:S02]  /*8e60*/  F2FP.SATFINITE.E4M3.F32.PACK_AB_MERGE_C R32, R30, R29, R32 ;  /* 0x0000001d1e20723e */ /* 0x000fe40004807020 */
        /* <DEDUP_REMOVED lines=11> */
[----:B------:R-:W-:Y:S03]  /*8f20*/  IADD3 R76, PT, PT, R76, 0x1, RZ ;  /* 0x000000014c4c7810 */ /* 0x000fe60007ffe0ff */
        /* <DEDUP_REMOVED lines=9> */
[----:B------:R-:W-:Y:S02]  /*8fc0*/  UIADD3 UR8, UP0, UPT, UR52, 0x680, URZ ;  /* 0x0000068034087890 */ /* 0x000fe4000ff1e0ff */
[----:B------:R-:W-:Y:S02]  /*8fd0*/  UIADD3 UR5, UPT, UPT, UR41, 0x40, URZ ;  /* 0x0000004029057890 */ /* 0x000fe4000fffe0ff */
[----:B------:R-:W-:Y:S02]  /*8fe0*/  UIADD3 UR4, UPT, UPT, UR49, 0x6200, URZ ;  /* 0x0000620031047890 */ /* 0x000fe4000fffe0ff */
[----:B------:R-:W-:Y:S01]  /*8ff0*/  UIADD3.X UR9, UPT, UPT, URZ, UR53, URZ, UP0, !UPT ;  /* 0x00000035ff097290 */ /* 0x000fe200087fe4ff */
[----:B------:R-:W-:Y:S01]  /*9000*/  UMOV UR6, UR42 ;  /* 0x0000002a00067c82 */ /* 0x000fe20008000000 */
[----:B------:R-:W-:Y:S07]  /*9010*/  UMOV UR7, UR36 ;  /* 0x0000002400077c82 */ /* 0x000fee0008000000 */
[----:B------:R2:W-:Y:S01]  /*9020*/  UTMASTG.3D [UR4], [UR8] ;  /* 0x00000004080073b5 */ /* 0x0005e20008010000 */
[----:B------:R0:W-:Y:S01]  /*9030*/  UTMACMDFLUSH ;  /* 0x00000000000079b7 */ /* 0x0001e20000000000 */
[----:B--2---:R-:W-:Y:S04]  /*9040*/  DEPBAR.LE SB0, 0x1 ;  /* 0x000080400000791a */ /* 0x004fe80000000000 */
.L_x_135:
[----:B------:R-:W-:Y:S05]  /*9050*/  BSYNC.RECONVERGENT B0 ;  /* 0x0000000000007941 */ /* 0x000fea0003800200 */
.L_x_134:
[----:B------:R-:W-:Y:S01]  /*9060*/  BAR.SYNC.DEFER_BLOCKING 0x1, 0x80 ;  /* 0x0042000000007b1d */ /* 0x000fe20000010000 */
[----:B------:R-:W-:Y:S01]  /*9070*/  ISETP.NE.AND P2, PT, R194, RZ, PT ;  /* 0x000000ffc200720c */ /* 0x000fe20003f45270 */
[----:B------:R-:W-:Y:S01]  /*9080*/  IMAD.IADD R20, R75, 0x1, R147 ;  /* 0x000000014b147824 */ /* 0x000fe200078e0293 */
[----:B------:R-:W-:Y:S01]  /*9090*/  ISETP.NE.AND P0, PT, R196, 0x2, PT ;  /* 0x00000002c400780c */ /* 0x000fe20003f05270 */
[----:B------:R-:W-:Y:S01]  /*90a0*/  IMAD.IADD R21, R77, 0x1, R170 ;  /* 0x000000014d157824 */ /* 0x000fe200078e02aa */
[----:B------:R-:W-:Y:S02]  /*90b0*/  ISETP.NE.AND P1, PT, R76, 0x4, PT ;  /* 0x000000044c00780c */ /* 0x000fe40003f25270 */
[----:B------:R-:W-:Y:S02]  /*90c0*/  SEL R3, RZ, 0x1, P0 ;  /* 0x00000001ff037807 */ /* 0x000fe40000000000 */
[----:B------:R-:W-:Y:S02]  /*90d0*/  SEL R0, RZ, 0x1, P1 ;  /* 0x00000001ff007807 */ /* 0x000fe40000800000 */
[----:B------:R-:W-:Y:S02]  /*90e0*/  LOP3.LUT R182, R182, R3, RZ, 0x3c, !PT ;  /* 0x00000003b6b67212 */ /* 0x000fe400078e3cff */
[----:B------:R-:W-:Y:S02]  /*90f0*/  LOP3.LUT R183, R183, R0, RZ, 0x3c, !PT ;  /* 0x00000000b7b77212 */ /* 0x000fe400078e3cff */
[----:B------:R-:W-:Y:S02]  /*9100*/  @P2 R2UR UR36, R179 ;  /* 0x00000000b32422ca */ /* 0x000fe400000e0000 */
[----:B------:R-:W-:Y:S02]  /*9110*/  SEL R196, R196, RZ, P0 ;  /* 0x000000ffc4c47207 */ /* 0x000fe40000000000 */
[----:B------:R-:W-:Y:S01]  /*9120*/  SEL R76, R76, RZ, P1 ;  /* 0x000000ff4c4c7207 */ /* 0x000fe20000800000 */
[----:B------:R-:W-:Y:S10]  /*9130*/  @P2 BRA `(.L_x_136) ;  /* 0xffffffc400c02947 */ /* 0x000ff4000383ffff */
[----:B------:R-:W-:Y:S05]  /*9140*/  EXIT ;  /* 0x000000000000794d */ /* 0x000fea0003800000 */
.L_x_25:
[----:B--2---:R2:W4:Y:S02]  /*9150*/  SYNCS.PHASECHK.TRANS64.TRYWAIT P0, [R3+URZ+0x1a0], R2 ;  /* 0x0001a002030075a7 */ /* 0x00452400080011ff */
[----:B----4-:R-:W-:Y:S05]  /*9160*/  @!P0 NANOSLEEP.SYNCS 0x989680 ;  /* 0x009896800000895d */ /* 0x010fea0003900000 */
[----:B------:R-:W4:Y:S02]  /*9170*/  @!P0 SYNCS.PHASECHK.TRANS64 P0, [R3+URZ+0x1a0], R2 ;  /* 0x0001a002030085a7 */ /* 0x000f2400080010ff */
[----:B----4-:R-:W-:Y:S05]  /*9180*/  @!P0 BRA `(.L_x_25) ;  /* 0xfffffffc00f08947 */ /* 0x010fea000383ffff */
[----:B------:R-:W-:Y:S05]  /*9190*/  BRA `(.L_x_137) ;  /* 0xffffff8400f87947 */ /* 0x000fea000383ffff */
.L_x_28:
[----:B-1----:R-:W-:-:S07]  /*91a0*/  MOV R2, UR33 ;  /* 0x0000002100027c02 */ /* 0x002fce0008000f00 */
.L_x_138:
[----:B-1----:R1:W2:Y:S02]  /*91b0*/  SYNCS.PHASECHK.TRANS64.TRYWAIT P0, [R2+URZ+0x80], R5 ;  /* 0x00008005020075a7 */ /* 0x0022a400080011ff */
[----:B--2---:R-:W-:Y:S05]  /*91c0*/  @!P0 NANOSLEEP.SYNCS 0x989680 ;  /* 0x009896800000895d */ /* 0x004fea0003900000 */
[----:B------:R-:W2:Y:S02]  /*91d0*/  @!P0 SYNCS.PHASECHK.TRANS64 P0, [R2+URZ+0x80], R5 ;  /* 0x00008005020085a7 */ /* 0x000ea400080010ff */
[----:B--2---:R-:W-:Y:S05]  /*91e0*/  @!P0 BRA `(.L_x_138) ;  /* 0xfffffffc00f08947 */ /* 0x004fea000383ffff */
[----:B------:R-:W-:Y:S05]  /*91f0*/  BRA `(.L_x_27) ;  /* 0xffffff8800607947 */ /* 0x000fea000383ffff */
.L_x_35:
[----:B-1----:R-:W-:-:S07]  /*9200*/  MOV R2, UR17 ;  /* 0x0000001100027c02 */ /* 0x002fce0008000f00 */
.L_x_139:
[----:B-1----:R1:W2:Y:S02]  /*9210*/  SYNCS.PHASECHK.TRANS64.TRYWAIT P0, [R2+URZ+0x80], R5 ;  /* 0x00008005020075a7 */ /* 0x0022a400080011ff */
[----:B--2---:R-:W-:Y:S05]  /*9220*/  @!P0 NANOSLEEP.SYNCS 0x989680 ;  /* 0x009896800000895d */ /* 0x004fea0003900000 */
[----:B------:R-:W2:Y:S02]  /*9230*/  @!P0 SYNCS.PHASECHK.TRANS64 P0, [R2+URZ+0x80], R5 ;  /* 0x00008005020085a7 */ /* 0x000ea400080010ff */
[----:B--2---:R-:W-:Y:S05]  /*9240*/  @!P0 BRA `(.L_x_139) ;  /* 0xfffffffc00f08947 */ /* 0x004fea000383ffff */
[----:B------:R-:W-:Y:S05]  /*9250*/  BRA `(.L_x_34) ;  /* 0xffffff8c001c7947 */ /* 0x000fea000383ffff */
.L_x_40:
[----:B-1----:R1:W2:Y:S02]  /*9260*/  SYNCS.PHASECHK.TRANS64.TRYWAIT P0, [R2+URZ+0x130], R3 ;  /* 0x00013003020075a7 */ /* 0x0022a400080011ff */
[----:B--2---:R-:W-:Y:S05]  /*9270*/  @!P0 NANOSLEEP.SYNCS 0x989680 ;  /* 0x009896800000895d */ /* 0x004fea0003900000 */
[----:B------:R-:W2:Y:S02]  /*9280*/  @!P0 SYNCS.PHASECHK.TRANS64 P0, [R2+URZ+0x130], R3 ;  /* 0x00013003020085a7 */ /* 0x000ea400080010ff */
[----:B--2---:R-:W-:Y:S05]  /*9290*/  @!P0 BRA `(.L_x_40) ;  /* 0xfffffffc00f08947 */ /* 0x004fea000383ffff */
[----:B------:R-:W-:Y:S05]  /*92a0*/  BRA `(.L_x_140) ;  /* 0xffffff8c00c07947 */ /* 0x000fea000383ffff */
.L_x_44:
[----:B---3--:R-:W-:-:S07]  /*92b0*/  MOV R0, UR5 ;  /* 0x0000000500007c02 */ /* 0x008fce0008000f00 */
.L_x_141:
[----:B-1----:R1:W2:Y:S02]  /*92c0*/  SYNCS.PHASECHK.TRANS64.TRYWAIT P0, [R0+URZ], R3 ;  /* 0x00000003000075a7 */ /* 0x0022a400080011ff */
[----:B--2---:R-:W-:Y:S05]  /*92d0*/  @!P0 NANOSLEEP.SYNCS 0x989680 ;  /* 0x009896800000895d */ /* 0x004fea0003900000 */
[----:B------:R-:W2:Y:S02]  /*92e0*/  @!P0 SYNCS.PHASECHK.TRANS64 P0, [R0+URZ], R3 ;  /* 0x00000003000085a7 */ /* 0x000ea400080010ff */
[----:B--2---:R-:W-:Y:S05]  /*92f0*/  @!P0 BRA `(.L_x_141) ;  /* 0xfffffffc00f08947 */ /* 0x004fea000383ffff */
[----:B------:R-:W-:Y:S05]  /*9300*/  BRA `(.L_x_142) ;  /* 0xffffff9400307947 */ /* 0x000fea000383ffff */
.L_x_45:
[----:B---3--:R-:W-:-:S07]  /*9310*/  MOV R0, UR5 ;  /* 0x0000000500007c02 */ /* 0x008fce0008000f00 */
.L_x_143:
[----:B-1----:R1:W2:Y:S02]  /*9320*/  SYNCS.PHASECHK.TRANS64.TRYWAIT P0, [R0+URZ], R3 ;  /* 0x00000003000075a7 */ /* 0x0022a400080011ff */
[----:B--2---:R-:W-:Y:S05]  /*9330*/  @!P0 NANOSLEEP.SYNCS 0x989680 ;  /* 0x009896800000895d */ /* 0x004fea0003900000 */
[----:B------:R-:W2:Y:S02]  /*9340*/  @!P0 SYNCS.PHASECHK.TRANS64 P0, [R0+URZ], R3 ;  /* 0x00000003000085a7 */ /* 0x000ea400080010ff */
[----:B--2---:R-:W-:Y:S05]  /*9350*/  @!P0 BRA `(.L_x_143) ;  /* 0xfffffffc00f08947 */ /* 0x004fea000383ffff */
[----:B------:R-:W-:Y:S05]  /*9360*/  BRA `(.L_x_144) ;  /* 0xffffff94003c7947 */ /* 0x000fea000383ffff */
.L_x_46:
[----:B---3--:R-:W-:-:S07]  /*9370*/  MOV R0, UR5 ;  /* 0x0000000500007c02 */ /* 0x008fce0008000f00 */
.L_x_145:
[----:B-1----:R1:W2:Y:S02]  /*9380*/  SYNCS.PHASECHK.TRANS64.TRYWAIT P0, [R0+URZ], R3 ;  /* 0x00000003000075a7 */ /* 0x0022a400080011ff */
[----:B--2---:R-:W-:Y:S05]  /*9390*/  @!P0 NANOSLEEP.SYNCS 0x989680 ;  /* 0x009896800000895d */ /* 0x004fea0003900000 */
[----:B------:R-:W2:Y:S02]  /*93a0*/  @!P0 SYNCS.PHASECHK.TRANS64 P0, [R0+URZ], R3 ;  /* 0x00000003000085a7 */ /* 0x000ea400080010ff */
[----:B--2---:R-:W-:Y:S05]  /*93b0*/  @!P0 BRA `(.L_x_145) ;  /* 0xfffffffc00f08947 */ /* 0x004fea000383ffff */
[----:B------:R-:W-:Y:S05]  /*93c0*/  BRA `(.L_x_146) ;  /* 0xffffff9400487947 */ /* 0x000fea000383ffff */
.L_x_47:
[----:B---3--:R-:W-:-:S07]  /*93d0*/  MOV R0, UR5 ;  /* 0x0000000500007c02 */ /* 0x008fce0008000f00 */
.L_x_147:
[----:B-1----:R1:W2:Y:S02]  /*93e0*/  SYNCS.PHASECHK.TRANS64.TRYWAIT P0, [R0+URZ], R3 ;  /* 0x00000003000075a7 */ /* 0x0022a400080011ff */
[----:B--2---:R-:W-:Y:S05]  /*93f0*/  @!P0 NANOSLEEP.SYNCS 0x989680 ;  /* 0x009896800000895d */ /* 0x004fea0003900000 */
[----:B------:R-:W2:Y:S02]  /*9400*/  @!P0 SYNCS.PHASECHK.TRANS64 P0, [R0+URZ], R3 ;  /* 0x00000003000085a7 */ /* 0x000ea400080010ff */
[----:B--2---:R-:W-:Y:S05]  /*9410*/  @!P0 BRA `(.L_x_147) ;  /* 0xfffffffc00f08947 */ /* 0x004fea000383ffff */
[----:B------:R-:W-:Y:S05]  /*9420*/  BRA `(.L_x_148) ;  /* 0xffffff9400547947 */ /* 0x000fea000383ffff */
.L_x_48:
[----:B---3--:R-:W-:-:S07]  /*9430*/  MOV R0, UR5 ;  /* 0x0000000500007c02 */ /* 0x008fce0008000f00 */
.L_x_149:
[----:B-1----:R1:W2:Y:S02]  /*9440*/  SYNCS.PHASECHK.TRANS64.TRYWAIT P0, [R0+URZ], R3 ;  /* 0x00000003000075a7 */ /* 0x0022a400080011ff */
[----:B--2---:R-:W-:Y:S05]  /*9450*/  @!P0 NANOSLEEP.SYNCS 0x989680 ;  /* 0x009896800000895d */ /* 0x004fea0003900000 */
[----:B------:R-:W2:Y:S02]  /*9460*/  @!P0 SYNCS.PHASECHK.TRANS64 P0, [R0+URZ], R3 ;  /* 0x00000003000085a7 */ /* 0x000ea400080010ff */
[----:B--2---:R-:W-:Y:S05]  /*9470*/  @!P0 BRA `(.L_x_149) ;  /* 0xfffffffc00f08947 */ /* 0x004fea000383ffff */
[----:B------:R-:W-:Y:S05]  /*9480*/  BRA `(.L_x_150) ;  /* 0xffffff9400607947 */ /* 0x000fea000383ffff */
.L_x_49:
[----:B---3--:R-:W-:-:S07]  /*9490*/  MOV R0, UR5 ;  /* 0x0000000500007c02 */ /* 0x008fce0008000f00 */
.L_x_151:
[----:B-1----:R1:W2:Y:S02]  /*94a0*/  SYNCS.PHASECHK.TRANS64.TRYWAIT P0, [R0+URZ], R3 ;  /* 0x00000003000075a7 */ /* 0x0022a400080011ff */
[----:B--2---:R-:W-:Y:S05]  /*94b0*/  @!P0 NANOSLEEP.SYNCS 0x989680 ;  /* 0x009896800000895d */ /* 0x004fea0003900000 */
[----:B------:R-:W2:Y:S02]  /*94c0*/  @!P0 SYNCS.PHASECHK.TRANS64 P0, [R0+URZ], R3 ;  /* 0x00000003000085a7 */ /* 0x000ea400080010ff */
[----:B--2---:R-:W-:Y:S05]  /*94d0*/  @!P0 BRA `(.L_x_151) ;  /* 0xfffffffc00f08947 */ /* 0x004fea000383ffff */
[----:B------:R-:W-:Y:S05]  /*94e0*/  BRA `(.L_x_152) ;  /* 0xffffff94006c7947 */ /* 0x000fea000383ffff */
.L_x_50:
[----:B---3--:R-:W-:-:S07]  /*94f0*/  MOV R0, UR5 ;  /* 0x0000000500007c02 */ /* 0x008fce0008000f00 */
.L_x_153:
[----:B-1----:R1:W2:Y:S02]  /*9500*/  SYNCS.PHASECHK.TRANS64.TRYWAIT P0, [R0+URZ], R3 ;  /* 0x00000003000075a7 */ /* 0x0022a400080011ff */
[----:B--2---:R-:W-:Y:S05]  /*9510*/  @!P0 NANOSLEEP.SYNCS 0x989680 ;  /* 0x009896800000895d */ /* 0x004fea0003900000 */
[----:B------:R-:W2:Y:S02]  /*9520*/  @!P0 SYNCS.PHASECHK.TRANS64 P0, [R0+URZ], R3 ;  /* 0x00000003000085a7 */ /* 0x000ea400080010ff */
[----:B--2---:R-:W-:Y:S05]  /*9530*/  @!P0 BRA `(.L_x_153) ;  /* 0xfffffffc00f08947 */ /* 0x004fea000383ffff */
[----:B------:R-:W-:Y:S05]  /*9540*/  BRA `(.L_x_154) ;  /* 0xffffff9400787947 */ /* 0x000fea000383ffff */
.L_x_51:
[----:B---3--:R-:W-:-:S07]  /*9550*/  MOV R0, UR5 ;  /* 0x0000000500007c02 */ /* 0x008fce0008000f00 */
.L_x_155:
[----:B-1----:R1:W2:Y:S02]  /*9560*/  SYNCS.PHASECHK.TRANS64.TRYWAIT P0, [R0+URZ], R3 ;  /* 0x00000003000075a7 */ /* 0x0022a400080011ff */
[----:B--2---:R-:W-:Y:S05]  /*9570*/  @!P0 NANOSLEEP.SYNCS 0x989680 ;  /* 0x009896800000895d */ /* 0x004fea0003900000 */
[----:B------:R-:W2:Y:S02]  /*9580*/  @!P0 SYNCS.PHASECHK.TRANS64 P0, [R0+URZ], R3 ;  /* 0x00000003000085a7 */ /* 0x000ea400080010ff */
[----:B--2---:R-:W-:Y:S05]  /*9590*/  @!P0 BRA `(.L_x_155) ;  /* 0xfffffffc00f08947 */ /* 0x004fea000383ffff */
[----:B------:R-:W-:Y:S05]  /*95a0*/  BRA `(.L_x_156) ;  /* 0xffffff9400847947 */ /* 0x000fea000383ffff */
.L_x_52:
[----:B---3--:R-:W-:-:S07]  /*95b0*/  MOV R0, UR5 ;  /* 0x0000000500007c02 */ /* 0x008fce0008000f00 */
.L_x_157:
[----:B-1----:R1:W2:Y:S02]  /*95c0*/  SYNCS.PHASECHK.TRANS64.TRYWAIT P0, [R0+URZ], R3 ;  /* 0x00000003000075a7 */ /* 0x0022a400080011ff */
[----:B--2---:R-:W-:Y:S05]  /*95d0*/  @!P0 NANOSLEEP.SYNCS 0x989680 ;  /* 0x009896800000895d */ /* 0x004fea0003900000 */
[----:B------:R-:W2:Y:S02]  /*95e0*/  @!P0 SYNCS.PHASECHK.TRANS64 P0, [R0+URZ], R3 ;  /* 0x00000003000085a7 */ /* 0x000ea400080010ff */
[----:B--2---:R-:W-:Y:S05]  /*95f0*/  @!P0 BRA `(.L_x_157) ;  /* 0xfffffffc00f08947 */ /* 0x004fea000383ffff */
[----:B------:R-:W-:Y:S05]  /*9600*/  BRA `(.L_x_158) ;  /* 0xffffff9400907947 */ /* 0x000fea000383ffff */
.L_x_53:
[----:B---3--:R-:W-:-:S07]  /*9610*/  MOV R0, UR5 ;  /* 0x0000000500007c02 */ /* 0x008fce0008000f00 */
.L_x_159:
[----:B-1----:R1:W2:Y:S02]  /*9620*/  SYNCS.PHASECHK.TRANS64.TRYWAIT P0, [R0+URZ], R3 ;  /* 0x00000003000075a7 */ /* 0x0022a400080011ff */
[----:B--2---:R-:W-:Y:S05]  /*9630*/  @!P0 NANOSLEEP.SYNCS 0x989680 ;  /* 0x009896800000895d */ /* 0x004fea0003900000 */
[----:B------:R-:W2:Y:S02]  /*9640*/  @!P0 SYNCS.PHASECHK.TRANS64 P0, [R0+URZ], R3 ;  /* 0x00000003000085a7 */ /* 0x000ea400080010ff */
[----:B--2---:R-:W-:Y:S05]  /*9650*/  @!P0 BRA `(.L_x_159) ;  /* 0xfffffffc00f08947 */ /* 0x004fea000383ffff */
[----:B------:R-:W-:Y:S05]  /*9660*/  BRA `(.L_x_160) ;  /* 0xffffff94009c7947 */ /* 0x000fea000383ffff */
.L_x_54:
[----:B---3--:R-:W-:-:S07]  /*9670*/  MOV R0, UR5 ;  /* 0x0000000500007c02 */ /* 0x008fce0008000f00 */
.L_x_161:
[----:B-1----:R1:W2:Y:S02]  /*9680*/  SYNCS.PHASECHK.TRANS64.TRYWAIT P0, [R0+URZ], R3 ;  /* 0x00000003000075a7 */ /* 0x0022a400080011ff */
[----:B--2---:R-:W-:Y:S05]  /*9690*/  @!P0 NANOSLEEP.SYNCS 0x989680 ;  /* 0x009896800000895d */ /* 0x004fea0003900000 */
[----:B------:R-:W2:Y:S02]  /*96a0*/  @!P0 SYNCS.PHASECHK.TRANS64 P0, [R0+URZ], R3 ;  /* 0x00000003000085a7 */ /* 0x000ea400080010ff */
[----:B--2---:R-:W-:Y:S05]  /*96b0*/  @!P0 BRA `(.L_x_161) ;  /* 0xfffffffc00f08947 */ /* 0x004fea000383ffff */
[----:B------:R-:W-:Y:S05]  /*96c0*/  BRA `(.L_x_162) ;  /* 0xffffff9400a87947 */ /* 0x000fea000383ffff */
.L_x_55:
[----:B---3--:R-:W-:-:S07]  /*96d0*/  MOV R0, UR5 ;  /* 0x0000000500007c02 */ /* 0x008fce0008000f00 */
.L_x_163:
[----:B-1----:R1:W2:Y:S02]  /*96e0*/  SYNCS.PHASECHK.TRANS64.TRYWAIT P0, [R0+URZ], R3 ;  /* 0x00000003000075a7 */ /* 0x0022a400080011ff */
[----:B--2---:R-:W-:Y:S05]  /*96f0*/  @!P0 NANOSLEEP.SYNCS 0x989680 ;  /* 0x009896800000895d */ /* 0x004fea0003900000 */
[----:B------:R-:W2:Y:S02]  /*9700*/  @!P0 SYNCS.PHASECHK.TRANS64 P0, [R0+URZ], R3 ;  /* 0x00000003000085a7 */ /* 0x000ea400080010ff */
[----:B--2---:R-:W-:Y:S05]  /*9710*/  @!P0 BRA `(.L_x_163) ;  /* 0xfffffffc00f08947 */ /* 0x004fea000383ffff */
[----:B------:R-:W-:Y:S05]  /*9720*/  BRA `(.L_x_164) ;  /* 0xffffff9400b47947 */ /* 0x000fea000383ffff */
.L_x_56:
[----:B---3--:R-:W-:-:S07]  /*9730*/  MOV R0, UR5 ;  /* 0x0000000500007c02 */ /* 0x008fce0008000f00 */
.L_x_165:
[----:B-1----:R1:W2:Y:S02]  /*9740*/  SYNCS.PHASECHK.TRANS64.TRYWAIT P0, [R0+URZ], R3 ;  /* 0x00000003000075a7 */ /* 0x0022a400080011ff */
[----:B--2---:R-:W-:Y:S05]  /*9750*/  @!P0 NANOSLEEP.SYNCS 0x989680 ;  /* 0x009896800000895d */ /* 0x004fea0003900000 */
[----:B------:R-:W2:Y:S02]  /*9760*/  @!P0 SYNCS.PHASECHK.TRANS64 P0, [R0+URZ], R3 ;  /* 0x00000003000085a7 */ /* 0x000ea400080010ff */
[----:B--2---:R-:W-:Y:S05]  /*9770*/  @!P0 BRA `(.L_x_165) ;  /* 0xfffffffc00f08947 */ /* 0x004fea000383ffff */
[----:B------:R-:W-:Y:S05]  /*9780*/  BRA `(.L_x_166) ;  /* 0xffffff9400c07947 */ /* 0x000fea000383ffff */
.L_x_57:
[----:B---3--:R-:W-:-:S07]  /*9790*/  MOV R0, UR5 ;  /* 0x0000000500007c02 */ /* 0x008fce0008000f00 */
.L_x_167:
[----:B-1----:R1:W2:Y:S02]  /*97a0*/  SYNCS.PHASECHK.TRANS64.TRYWAIT P0, [R0+URZ], R3 ;  /* 0x00000003000075a7 */ /* 0x0022a400080011ff */
[----:B--2---:R-:W-:Y:S05]  /*97b0*/  @!P0 NANOSLEEP.SYNCS 0x989680 ;  /* 0x009896800000895d */ /* 0x004fea0003900000 */
[----:B------:R-:W2:Y:S02]  /*97c0*/  @!P0 SYNCS.PHASECHK.TRANS64 P0, [R0+URZ], R3 ;  /* 0x00000003000085a7 */ /* 0x000ea400080010ff */
[----:B--2---:R-:W-:Y:S05]  /*97d0*/  @!P0 BRA `(.L_x_167) ;  /* 0xfffffffc00f08947 */ /* 0x004fea000383ffff */
[----:B------:R-:W-:Y:S05]  /*97e0*/  BRA `(.L_x_168) ;  /* 0xffffff9400cc7947 */ /* 0x000fea000383ffff */
.L_x_58:
[----:B---3--:R-:W-:-:S07]  /*97f0*/  MOV R0, UR5 ;  /* 0x0000000500007c02 */ /* 0x008fce0008000f00 */
.L_x_169:
[----:B-1----:R1:W2:Y:S02]  /*9800*/  SYNCS.PHASECHK.TRANS64.TRYWAIT P0, [R0+URZ], R3 ;  /* 0x00000003000075a7 */ /* 0x0022a400080011ff */
[----:B--2---:R-:W-:Y:S05]  /*9810*/  @!P0 NANOSLEEP.SYNCS 0x989680 ;  /* 0x009896800000895d */ /* 0x004fea0003900000 */
[----:B------:R-:W2:Y:S02]  /*9820*/  @!P0 SYNCS.PHASECHK.TRANS64 P0, [R0+URZ], R3 ;  /* 0x00000003000085a7 */ /* 0x000ea400080010ff */
[----:B--2---:R-:W-:Y:S05]  /*9830*/  @!P0 BRA `(.L_x_169) ;  /* 0xfffffffc00f08947 */ /* 0x004fea000383ffff */
[----:B------:R-:W-:Y:S05]  /*9840*/  BRA `(.L_x_170) ;  /* 0xffffff9400d87947 */ /* 0x000fea000383ffff */
.L_x_61:
[----:B-1----:R1:W2:Y:S02]  /*9850*/  SYNCS.PHASECHK.TRANS64.TRYWAIT P0, [R0+URZ+0x190], R5 ;  /* 0x00019005000075a7 */ /* 0x0022a400080011ff */
[----:B--2---:R-:W-:Y:S05]  /*9860*/  @!P0 NANOSLEEP.SYNCS 0x989680 ;  /* 0x009896800000895d */ /* 0x004fea0003900000 */
[----:B------:R-:W2:Y:S02]  /*9870*/  @!P0 SYNCS.PHASECHK.TRANS64 P0, [R0+URZ+0x190], R5 ;  /* 0x00019005000085a7 */ /* 0x000ea400080010ff */
[----:B--2---:R-:W-:Y:S05]  /*9880*/  @!P0 BRA `(.L_x_61) ;  /* 0xfffffffc00f08947 */ /* 0x004fea000383ffff */
[----:B------:R-:W-:Y:S05]  /*9890*/  BRA `(.L_x_171) ;  /* 0xffffff9800387947 */ /* 0x000fea000383ffff */
.L_x_62:
[----:B------:R-:W-:-:S07]  /*98a0*/  MOV R0, UR5 ;  /* 0x0000000500007c02 */ /* 0x000fce0008000f00 */
.L_x_172:
[----:B-1----:R1:W2:Y:S02]  /*98b0*/  SYNCS.PHASECHK.TRANS64.TRYWAIT P0, [R0+URZ+0x140], R7 ;  /* 0x00014007000075a7 */ /* 0x0022a400080011ff */
[----:B--2---:R-:W-:Y:S05]  /*98c0*/  @!P0 NANOSLEEP.SYNCS 0x989680 ;  /* 0x009896800000895d */ /* 0x004fea0003900000 */
[----:B------:R-:W2:Y:S02]  /*98d0*/  @!P0 SYNCS.PHASECHK.TRANS64 P0, [R0+URZ+0x140], R7 ;  /* 0x00014007000085a7 */ /* 0x000ea400080010ff */
[----:B--2---:R-:W-:Y:S05]  /*98e0*/  @!P0 BRA `(.L_x_172) ;  /* 0xfffffffc00f08947 */ /* 0x004fea000383ffff */
[----:B------:R-:W-:Y:S05]  /*98f0*/  BRA `(.L_x_173) ;  /* 0xffffff9800487947 */ /* 0x000fea000383ffff */
.L_x_63:
[----:B-1----:R1:W2:Y:S02]  /*9900*/  SYNCS.PHASECHK.TRANS64.TRYWAIT P1, [R0+URZ+0x130], R5 ;  /* 0x00013005000075a7 */ /* 0x0022a400080211ff */
[----:B--2---:R-:W-:Y:S05]  /*9910*/  @!P1 NANOSLEEP.SYNCS 0x989680 ;  /* 0x009896800000995d */ /* 0x004fea0003900000 */
[----:B------:R-:W2:Y:S02]  /*9920*/  @!P1 SYNCS.PHASECHK.TRANS64 P1, [R0+URZ+0x130], R5 ;  /* 0x00013005000095a7 */ /* 0x000ea400080210ff */
[----:B--2---:R-:W-:Y:S05]  /*9930*/  @!P1 BRA `(.L_x_63) ;  /* 0xfffffffc00f09947 */ /* 0x004fea000383ffff */
[----:B------:R-:W-:Y:S05]  /*9940*/  BRA `(.L_x_174) ;  /* 0xffffff9800787947 */ /* 0x000fea000383ffff */
.L_x_66:
[----:B------:R-:W-:-:S07]  /*9950*/  MOV R0, UR5 ;  /* 0x0000000500007c02 */ /* 0x000fce0008000f00 */
.L_x_175:
[----:B-1----:R1:W2:Y:S02]  /*9960*/  SYNCS.PHASECHK.TRANS64.TRYWAIT P0, [R0+URZ+0x140], R3 ;  /* 0x00014003000075a7 */ /* 0x0022a400080011ff */
[----:B--2---:R-:W-:Y:S05]  /*9970*/  @!P0 NANOSLEEP.SYNCS 0x989680 ;  /* 0x009896800000895d */ /* 0x004fea0003900000 */
[----:B------:R-:W2:Y:S02]  /*9980*/  @!P0 SYNCS.PHASECHK.TRANS64 P0, [R0+URZ+0x140], R3 ;  /* 0x00014003000085a7 */ /* 0x000ea400080010ff */
[----:B--2---:R-:W-:Y:S05]  /*9990*/  @!P0 BRA `(.L_x_175) ;  /* 0xfffffffc00f08947 */ /* 0x004fea000383ffff */
[----:B------:R-:W-:Y:S05]  /*99a0*/  BRA `(.L_x_65) ;  /* 0xffffff9800cc7947 */ /* 0x000fea000383ffff */
.L_x_75:
[----:B-1----:R-:W-:-:S04]  /*99b0*/  MOV R4, UR6 ;  /* 0x0000000600047c02 */ /* 0x002fc80008000f00 */
[----:B------:R1:W2:Y:S03]  /*99c0*/  SYNCS.PHASECHK.TRANS64.TRYWAIT P0, [R4+URZ+0x8], R5 ;  /* 0x00000805040075a7 */ /* 0x0002a600080011ff */
[----:B--2---:R-:W-:Y:S05]  /*99d0*/  @!P0 NANOSLEEP.SYNCS 0x989680 ;  /* 0x009896800000895d */ /* 0x004fea0003900000 */
[----:B------:R-:W2:Y:S02]  /*99e0*/  @!P0 SYNCS.PHASECHK.TRANS64 P0, [R4+URZ+0x8], R5 ;  /* 0x00000805040085a7 */ /* 0x000ea400080010ff */
[----:B--2---:R-:W-:Y:S05]  /*99f0*/  @!P0 BRA `(.L_x_75) ;  /* 0xfffffffc00ec8947 */ /* 0x004fea000383ffff */
[----:B------:R-:W-:Y:S05]  /*9a00*/  BRA `(.L_x_74) ;  /* 0xffffff9c00807947 */ /* 0x000fea000383ffff */
.L_x_77:
[----:B------:R-:W-:Y:S01]  /*9a10*/  BSSY B0, `(.L_x_176) ;  /* 0x0000006000007945 */ /* 0x000fe20003800000 */
[----:B------:R-:W-:-:S07]  /*9a20*/  MOV R15, 0xffffffff ;  /* 0xffffffff000f7802 */ /* 0x000fce0000000f00 */
[----:B-1---5:R-:W-:Y:S05]  /*9a30*/  WARPSYNC.COLLECTIVE R15, `(.L_x_177) ;  /* 0x000000000f0c7348 */ /* 0x022fea0003c00000 */
[----:B------:R-:W-:Y:S02]  /*9a40*/  ELECT P6, UR79, PT ;  /* 0x00000000004f782f */ /* 0x000fe400038c0000 */
[----:B------:R-:W-:Y:S01]  /*9a50*/  MOV R14, UR79 ;  /* 0x0000004f000e7c02 */ /* 0x000fe20008000f00 */
[----:B-1---5:R-:W-:Y:S10]  /*9a60*/  ENDCOLLECTIVE ;  /* 0x000000000000791b */ /* 0x022ff40003800000 */
.L_x_177:
[----:B------:R-:W-:Y:S05]  /*9a70*/  BSYNC B0 ;  /* 0x0000000000007941 */ /* 0x000fea0003800000 */
.L_x_176:
[----:B------:R-:W-:Y:S05]  /*9a80*/  BRA `(.L_x_178) ;  /* 0xffffff9c00b07947 */ /* 0x000fea000383ffff */
.L_x_79:
[----:B-1----:R-:W-:-:S04]  /*9a90*/  MOV R2, UR6 ;  /* 0x0000000600027c02 */ /* 0x002fc80008000f00 */
[----:B------:R1:W2:Y:S03]  /*9aa0*/  SYNCS.PHASECHK.TRANS64.TRYWAIT P0, [R2+URZ+0x8], R3 ;  /* 0x00000803020075a7 */ /* 0x0002a600080011ff */
[----:B--2---:R-:W-:Y:S05]  /*9ab0*/  @!P0 NANOSLEEP.SYNCS 0x989680 ;  /* 0x009896800000895d */ /* 0x004fea0003900000 */
[----:B------:R-:W2:Y:S02]  /*9ac0*/  @!P0 SYNCS.PHASECHK.TRANS64 P0, [R2+URZ+0x8], R3 ;  /* 0x00000803020085a7 */ /* 0x000ea400080010ff */
[----:B--2---:R-:W-:Y:S05]  /*9ad0*/  @!P0 BRA `(.L_x_79) ;  /* 0xfffffffc00ec8947 */ /* 0x004fea000383ffff */
[----:B------:R-:W-:Y:S05]  /*9ae0*/  BRA `(.L_x_78) ;  /* 0xffffff9c00b47947 */ /* 0x000fea000383ffff */
.L_x_80:
[----:B-1----:R1:W2:Y:S02]  /*9af0*/  SYNCS.PHASECHK.TRANS64.TRYWAIT P0, [R0+URZ+0x130], R5 ;  /* 0x00013005000075a7 */ /* 0x0022a400080011ff */
[----:B--2---:R-:W-:Y:S05]  /*9b00*/  @!P0 NANOSLEEP.SYNCS 0x989680 ;  /* 0x009896800000895d */ /* 0x004fea0003900000 */
[----:B------:R-:W2:Y:S02]  /*9b10*/  @!P0 SYNCS.PHASECHK.TRANS64 P0, [R0+URZ+0x130], R5 ;  /* 0x00013005000085a7 */ /* 0x000ea400080010ff */
[----:B--2---:R-:W-:Y:S05]  /*9b20*/  @!P0 BRA `(.L_x_80) ;  /* 0xfffffffc00f08947 */ /* 0x004fea000383ffff */
[----:B------:R-:W-:Y:S05]  /*9b30*/  BRA `(.L_x_179) ;  /* 0xffffffa000907947 */ /* 0x000fea000383ffff */
.L_x_82:
[----:B------:R-:W-:-:S07]  /*9b40*/  MOV R0, UR10 ;  /* 0x0000000a00007c02 */ /* 0x000fce0008000f00 */
.L_x_180:
[----:B-1----:R1:W2:Y:S02]  /*9b50*/  SYNCS.PHASECHK.TRANS64.TRYWAIT P0, [R0+URZ+0x170], R5 ;  /* 0x00017005000075a7 */ /* 0x0022a400080011ff */
[----:B--2---:R-:W-:Y:S05]  /*9b60*/  @!P0 NANOSLEEP.SYNCS 0x989680 ;  /* 0x009896800000895d */ /* 0x004fea0003900000 */
[----:B------:R-:W2:Y:S02]  /*9b70*/  @!P0 SYNCS.PHASECHK.TRANS64 P0, [R0+URZ+0x170], R5 ;  /* 0x00017005000085a7 */ /* 0x000ea400080010ff */
[----:B--2---:R-:W-:Y:S05]  /*9b80*/  @!P0 BRA `(.L_x_180) ;  /* 0xfffffffc00f08947 */ /* 0x004fea000383ffff */
[----:B------:R-:W-:Y:S05]  /*9b90*/  BRA `(.L_x_181) ;  /* 0xffffffa000dc7947 */ /* 0x000fea000383ffff */
.L_x_85:
[----:B------:R-:W-:Y:S07]  /*9ba0*/  MOV R0, UR9 ;  /* 0x0000000900007c02 */ /* 0x000fee0008000f00 */
.L_x_182:
[----:B-1----:R1:W2:Y:S02]  /*9bb0*/  SYNCS.PHASECHK.TRANS64.TRYWAIT P0, [R0+URZ], R5 ;  /* 0x00000005000075a7 */ /* 0x0022a400080011ff */
[----:B--2---:R-:W-:Y:S05]  /*9bc0*/  @!P0 NANOSLEEP.SYNCS 0x989680 ;  /* 0x009896800000895d */ /* 0x004fea0003900000 */
[----:B------:R-:W2:Y:S02]  /*9bd0*/  @!P0 SYNCS.PHASECHK.TRANS64 P0, [R0+URZ], R5 ;  /* 0x00000005000085a7 */ /* 0x000ea400080010ff */
[----:B--2---:R-:W-:Y:S05]  /*9be0*/  @!P0 BRA `(.L_x_182) ;  /* 0xfffffffc00f08947 */ /* 0x004fea000383ffff */
[----:B------:R-:W-:Y:S05]  /*9bf0*/  BRA `(.L_x_84) ;  /* 0xffffffa000f07947 */ /* 0x000fea000383ffff */
.L_x_89:
[----:B-1----:R-:W-:-:S07]  /*9c00*/  MOV R0, UR7 ;  /* 0x0000000700007c02 */ /* 0x002fce0008000f00 */
.L_x_183:
[----:B-1----:R1:W2:Y:S02]  /*9c10*/  SYNCS.PHASECHK.TRANS64.TRYWAIT P0, [R0+URZ], R3 ;  /* 0x00000003000075a7 */ /* 0x0022a400080011ff */
[----:B--2---:R-:W-:Y:S05]  /*9c20*/  @!P0 NANOSLEEP.SYNCS 0x989680 ;  /* 0x009896800000895d */ /* 0x004fea0003900000 */
[----:B------:R-:W2:Y:S02]  /*9c30*/  @!P0 SYNCS.PHASECHK.TRANS64 P0, [R0+URZ], R3 ;  /* 0x00000003000085a7 */ /* 0x000ea400080010ff */
[----:B--2---:R-:W-:Y:S05]  /*9c40*/  @!P0 BRA `(.L_x_183) ;  /* 0xfffffffc00f08947 */ /* 0x004fea000383ffff */
[----:B------:R-:W-:Y:S05]  /*9c50*/  BRA `(.L_x_184) ;  /* 0xffffffa400bc7947 */ /* 0x000fea000383ffff */
.L_x_90:
[----:B------:R-:W-:-:S07]  /*9c60*/  MOV R0, UR7 ;  /* 0x0000000700007c02 */ /* 0x000fce0008000f00 */
.L_x_185:
[----:B-1----:R1:W2:Y:S02]  /*9c70*/  SYNCS.PHASECHK.TRANS64.TRYWAIT P0, [R0+URZ], R3 ;  /* 0x00000003000075a7 */ /* 0x0022a400080011ff */
[----:B--2---:R-:W-:Y:S05]  /*9c80*/  @!P0 NANOSLEEP.SYNCS 0x989680 ;  /* 0x009896800000895d */ /* 0x004fea0003900000 */
[----:B------:R-:W2:Y:S02]  /*9c90*/  @!P0 SYNCS.PHASECHK.TRANS64 P0, [R0+URZ], R3 ;  /* 0x00000003000085a7 */ /* 0x000ea400080010ff */
[----:B--2---:R-:W-:Y:S05]  /*9ca0*/  @!P0 BRA `(.L_x_185) ;  /* 0xfffffffc00f08947 */ /* 0x004fea000383ffff */
[----:B------:R-:W-:Y:S05]  /*9cb0*/  BRA `(.L_x_186) ;  /* 0xffffffa400c87947 */ /* 0x000fea000383ffff */
.L_x_91:
[----:B------:R-:W-:-:S07]  /*9cc0*/  MOV R0, UR7 ;  /* 0x0000000700007c02 */ /* 0x000fce0008000f00 */
.L_x_187:
[----:B-1----:R1:W2:Y:S02]  /*9cd0*/  SYNCS.PHASECHK.TRANS64.TRYWAIT P0, [R0+URZ], R3 ;  /* 0x00000003000075a7 */ /* 0x0022a400080011ff */
[----:B--2---:R-:W-:Y:S05]  /*9ce0*/  @!P0 NANOSLEEP.SYNCS 0x989680 ;  /* 0x009896800000895d */ /* 0x004fea0003900000 */
[----:B------:R-:W2:Y:S02]  /*9cf0*/  @!P0 SYNCS.PHASECHK.TRANS64 P0, [R0+URZ], R3 ;  /* 0x00000003000085a7 */ /* 0x000ea400080010ff */
[----:B--2---:R-:W-:Y:S05]  /*9d00*/  @!P0 BRA `(.L_x_187) ;  /* 0xfffffffc00f08947 */ /* 0x004fea000383ffff */
[----:B------:R-:W-:Y:S05]  /*9d10*/  BRA `(.L_x_188) ;  /* 0xffffffa400d47947 */ /* 0x000fea000383ffff */
.L_x_94:
[----:B------:R-:W-:-:S07]  /*9d20*/  MOV R0, UR8 ;  /* 0x0000000800007c02 */ /* 0x000fce0008000f00 */
.L_x_189:
[----:B-1----:R1:W2:Y:S02]  /*9d30*/  SYNCS.PHASECHK.TRANS64.TRYWAIT P1, [R0+URZ+0x1b0], R3 ;  /* 0x0001b003000075a7 */ /* 0x0022a400080211ff */
[----:B--2---:R-:W-:Y:S05]  /*9d40*/  @!P1 NANOSLEEP.SYNCS 0x989680 ;  /* 0x009896800000995d */ /* 0x004fea0003900000 */
[----:B------:R-:W2:Y:S02]  /*9d50*/  @!P1 SYNCS.PHASECHK.TRANS64 P1, [R0+URZ+0x1b0], R3 ;  /* 0x0001b003000095a7 */ /* 0x000ea400080210ff */
[----:B--2---:R-:W-:Y:S05]  /*9d60*/  @!P1 BRA `(.L_x_189) ;  /* 0xfffffffc00f09947 */ /* 0x004fea000383ffff */
[----:B------:R-:W-:Y:S05]  /*9d70*/  BRA `(.L_x_190) ;  /* 0xffffffa800207947 */ /* 0x000fea000383ffff */
.L_x_99:
[----:B--2---:R2:W4:Y:S02]  /*9d80*/  SYNCS.PHASECHK.TRANS64.TRYWAIT P0, [R0+URZ+0x130], R3 ;  /* 0x00013003000075a7 */ /* 0x00452400080011ff */
[----:B----4-:R-:W-:Y:S05]  /*9d90*/  @!P0 NANOSLEEP.SYNCS 0x989680 ;  /* 0x009896800000895d */ /* 0x010fea0003900000 */
[----:B------:R-:W4:Y:S02]  /*9da0*/  @!P0 SYNCS.PHASECHK.TRANS64 P0, [R0+URZ+0x130], R3 ;  /* 0x00013003000085a7 */ /* 0x000f2400080010ff */
[----:B----4-:R-:W-:Y:S05]  /*9db0*/  @!P0 BRA `(.L_x_99) ;  /* 0xfffffffc00f08947 */ /* 0x010fea000383ffff */
[----:B------:R-:W-:Y:S05]  /*9dc0*/  BRA `(.L_x_191) ;  /* 0xffffffac002c7947 */ /* 0x000fea000383ffff */
.L_x_102:
[----:B------:R-:W-:Y:S07]  /*9dd0*/  MOV R0, UR6 ;  /* 0x0000000600007c02 */ /* 0x000fee0008000f00 */
.L_x_192:
[----:B--2---:R2:W4:Y:S02]  /*9de0*/  SYNCS.PHASECHK.TRANS64.TRYWAIT P0, [R0+URZ+0x128], R3 ;  /* 0x00012803000075a7 */ /* 0x00452400080011ff */
[----:B----4-:R-:W-:Y:S05]  /*9df0*/  @!P0 NANOSLEEP.SYNCS 0x989680 ;  /* 0x009896800000895d */ /* 0x010fea0003900000 */
[----:B------:R-:W4:Y:S02]  /*9e00*/  @!P0 SYNCS.PHASECHK.TRANS64 P0, [R0+URZ+0x128], R3 ;  /* 0x00012803000085a7 */ /* 0x000f2400080010ff */
[----:B----4-:R-:W-:Y:S05]  /*9e10*/  @!P0 BRA `(.L_x_192) ;  /* 0xfffffffc00f08947 */ /* 0x010fea000383ffff */
[----:B------:R-:W-:Y:S05]  /*9e20*/  BRA `(.L_x_101) ;  /* 0xffffffb0000c7947 */ /* 0x000fea000383ffff */
.L_x_105:
[----:B--2---:R-:W-:Y:S07]  /*9e30*/  MOV R3, UR6 ;  /* 0x0000000600037c02 */ /* 0x004fee0008000f00 */
.L_x_193:
[----:B-1----:R1:W2:Y:S02]  /*9e40*/  SYNCS.PHASECHK.TRANS64.TRYWAIT P0, [R3+URZ+0x110], R12 ;  /* 0x0001100c030075a7 */ /* 0x0022a400080011ff */
[----:B--2---:R-:W-:Y:S05]  /*9e50*/  @!P0 NANOSLEEP.SYNCS 0x989680 ;  /* 0x009896800000895d */ /* 0x004fea0003900000 */
[----:B------:R-:W2:Y:S02]  /*9e60*/  @!P0 SYNCS.PHASECHK.TRANS64 P0, [R3+URZ+0x110], R12 ;  /* 0x0001100c030085a7 */ /* 0x000ea400080010ff */
[----:B--2---:R-:W-:Y:S05]  /*9e70*/  @!P0 BRA `(.L_x_193) ;  /* 0xfffffffc00f08947 */ /* 0x004fea000383ffff */
[----:B------:R-:W-:Y:S05]  /*9e80*/  BRA `(.L_x_194) ;  /* 0xffffffb000847947 */ /* 0x000fea000383ffff */
.L_x_106:
[----:B------:R-:W-:Y:S07]  /*9e90*/  MOV R3, UR6 ;  /* 0x0000000600037c02 */ /* 0x000fee0008000f00 */
.L_x_195:
[----:B-1----:R1:W2:Y:S02]  /*9ea0*/  SYNCS.PHASECHK.TRANS64.TRYWAIT P0, [R3+URZ+0x118], R12 ;  /* 0x0001180c030075a7 */ /* 0x0022a400080011ff */
[----:B--2---:R-:W-:Y:S05]  /*9eb0*/  @!P0 NANOSLEEP.SYNCS 0x989680 ;  /* 0x009896800000895d */ /* 0x004fea0003900000 */
[----:B------:R-:W2:Y:S02]  /*9ec0*/  @!P0 SYNCS.PHASECHK.TRANS64 P0, [R3+URZ+0x118], R12 ;  /* 0x0001180c030085a7 */ /* 0x000ea400080010ff */
[----:B--2---:R-:W-:Y:S05]  /*9ed0*/  @!P0 BRA `(.L_x_195) ;  /* 0xfffffffc00f08947 */ /* 0x004fea000383ffff */
[----:B------:R-:W-:Y:S05]  /*9ee0*/  BRA `(.L_x_196) ;  /* 0xffffffb400047947 */ /* 0x000fea000383ffff */
.L_x_108:
[----:B------:R-:W-:-:S07]  /*9ef0*/  MOV R0, UR6 ;  /* 0x0000000600007c02 */ /* 0x000fce0008000f00 */
.L_x_197:
[----:B-1----:R1:W4:Y:S02]  /*9f00*/  SYNCS.PHASECHK.TRANS64.TRYWAIT P0, [R0+URZ+0x110], R3 ;  /* 0x00011003000075a7 */ /* 0x00232400080011ff */
[----:B----4-:R-:W-:Y:S05]  /*9f10*/  @!P0 NANOSLEEP.SYNCS 0x989680 ;  /* 0x009896800000895d */ /* 0x010fea0003900000 */
[----:B------:R-:W4:Y:S02]  /*9f20*/  @!P0 SYNCS.PHASECHK.TRANS64 P0, [R0+URZ+0x110], R3 ;  /* 0x00011003000085a7 */ /* 0x000f2400080010ff */
[----:B----4-:R-:W-:Y:S05]  /*9f30*/  @!P0 BRA `(.L_x_197) ;  /* 0xfffffffc00f08947 */ /* 0x010fea000383ffff */
[----:B------:R-:W-:Y:S05]  /*9f40*/  BRA `(.L_x_198) ;  /* 0xffffffb400747947 */ /* 0x000fea000383ffff */
.L_x_110:
[----:B--2---:R2:W3:Y:S02]  /*9f50*/  SYNCS.PHASECHK.TRANS64.TRYWAIT P0, [R0+URZ+0x130], R3 ;  /* 0x00013003000075a7 */ /* 0x0044e400080011ff */
[----:B---3--:R-:W-:Y:S05]  /*9f60*/  @!P0 NANOSLEEP.SYNCS 0x989680 ;  /* 0x009896800000895d */ /* 0x008fea0003900000 */
[----:B------:R-:W3:Y:S02]  /*9f70*/  @!P0 SYNCS.PHASECHK.TRANS64 P0, [R0+URZ+0x130], R3 ;  /* 0x00013003000085a7 */ /* 0x000ee400080010ff */
[----:B---3--:R-:W-:Y:S05]  /*9f80*/  @!P0 BRA `(.L_x_110) ;  /* 0xfffffffc00f08947 */ /* 0x008fea000383ffff */
[----:B------:R-:W-:Y:S05]  /*9f90*/  BRA `(.L_x_199) ;  /* 0xffffffb8003c7947 */ /* 0x000fea000383ffff */
.L_x_121:
[----:B-1----:R1:W3:Y:S02]  /*9fa0*/  SYNCS.PHASECHK.TRANS64.TRYWAIT P1, [R3+URZ+0x100], R0 ;  /* 0x00010000030075a7 */ /* 0x0022e400080211ff */
[----:B---3--:R-:W-:Y:S05]  /*9fb0*/  @!P1 NANOSLEEP.SYNCS 0x989680 ;  /* 0x009896800000995d */ /* 0x008fea0003900000 */
[----:B------:R-:W3:Y:S02]  /*9fc0*/  @!P1 SYNCS.PHASECHK.TRANS64 P1, [R3+URZ+0x100], R0 ;  /* 0x00010000030095a7 */ /* 0x000ee400080210ff */
[----:B---3--:R-:W-:Y:S05]  /*9fd0*/  @!P1 BRA `(.L_x_121) ;  /* 0xfffffffc00f09947 */ /* 0x008fea000383ffff */
[----:B------:R-:W-:Y:S05]  /*9fe0*/  BRA `(.L_x_120) ;  /* 0xffffffc400607947 */ /* 0x000fea000383ffff */
.L_x_123:
[----:B-1----:R1:W4:Y:S02]  /*9ff0*/  SYNCS.PHASECHK.TRANS64.TRYWAIT P0, [R195+URZ+0x150], R2 ;  /* 0x00015002c30075a7 */ /* 0x00232400080011ff */
[----:B----4-:R-:W-:Y:S05]  /*a000*/  @!P0 NANOSLEEP.SYNCS 0x989680 ;  /* 0x009896800000895d */ /* 0x010fea0003900000 */
[----:B------:R-:W4:Y:S02]  /*a010*/  @!P0 SYNCS.PHASECHK.TRANS64 P0, [R195+URZ+0x150], R2 ;  /* 0x00015002c30085a7 */ /* 0x000f2400080010ff */
[----:B----4-:R-:W-:Y:S05]  /*a020*/  @!P0 BRA `(.L_x_123) ;  /* 0xfffffffc00f08947 */ /* 0x010fea000383ffff */
[----:B------:R-:W-:Y:S05]  /*a030*/  BRA `(.L_x_122) ;  /* 0xffffffc400bc7947 */ /* 0x000fea000383ffff */
.L_x_132:
[----:B--2---:R2:W3:Y:S02]  /*a040*/  SYNCS.PHASECHK.TRANS64.TRYWAIT P0, [R216+URZ+0x100], R3 ;  /* 0x00010003d80075a7 */ /* 0x0044e400080011ff */
[----:B---3--:R-:W-:Y:S05]  /*a050*/  @!P0 NANOSLEEP.SYNCS 0x989680 ;  /* 0x009896800000895d */ /* 0x008fea0003900000 */
[----:B------:R-:W3:Y:S02]  /*a060*/  @!P0 SYNCS.PHASECHK.TRANS64 P0, [R216+URZ+0x100], R3 ;  /* 0x00010003d80085a7 */ /* 0x000ee400080010ff */
[----:B---3--:R-:W-:Y:S05]  /*a070*/  @!P0 BRA `(.L_x_132) ;  /* 0xfffffffc00f08947 */ /* 0x008fea000383ffff */
[----:B------:R-:W-:Y:S05]  /*a080*/  BRA `(.L_x_131) ;  /* 0xffffffd800c87947 */ /* 0x000fea000383ffff */
        .weak           $__internal_0_$__cuda_sm10x_tcgen05_guardrail_trap_col_being_dealloced_not_returned_by_alloc
        .type           $__internal_0_$__cuda_sm10x_tcgen05_guardrail_trap_col_being_dealloced_not_returned_by_alloc,@function
        .size           $__internal_0_$__cuda_sm10x_tcgen05_guardrail_trap_col_being_dealloced_not_returned_by_alloc,($__internal_1_$__cuda_sm10x_tcgen05_guardrail_trap_phase_invalid_during_alloc - $__internal_0_$__cuda_sm10x_tcgen05_guardrail_trap_col_being_dealloced_not_returned_by_alloc)
$__internal_0_$__cuda_sm10x_tcgen05_guardrail_trap_col_being_dealloced_not_returned_by_alloc:
[----:B------:R-:W-:Y:S05]  /*a090*/  BPT.TRAP 0x1 ;  /* 0x000000040000795c */ /* 0x000fea0000300000 */
[----:B------:R-:W-:-:S04]  /*a0a0*/  HFMA2 R3, -RZ, RZ, 0, 0 ;  /* 0x00000000ff037431 */ /* 0x000fc800000001ff */
[----:B------:R-:W-:Y:S05]  /*a0b0*/  RET.REL.NODEC R2 `(_ZN7cutlass13device_kernelINS_4gemm6kernel13GemmUniversalIN4cute5tupleIJiiiiEEENS1_10collective13CollectiveMmaINS1_35MainloopSm100TmaUmmaWarpSpecializedILi16ELi2ELi4ENS5_IJNS4_1CILi2EEENSA_ILi1EEESC_EEEEENS5_IJNSA_ILi256EEENSA_ILi128EEENSA_ILi64EEEEEENS_12float_e4m3_tENS5_IJlSC_lEEESJ_SK_NS4_8TiledMMAINS4_8MMA_AtomIJNS4_10MMA_TraitsINS4_25SM100_MMA_F8F6F4_2x1SM_SSEJSJ_SJ_fSF_SG_NS4_17integral_constantINS4_4UMMA5MajorELSR_0EEESS_NSP_INSQ_7ScaleInELST_0EEESU_EEEEEENS4_6LayoutINS5_IJSC_SC_SC_EEENS5_IJNSA_ILi0EEESZ_SZ_EEEEENS5_IJNS4_10UnderscoreES12_S12_EEEEENS4_18SM100_TMA_2SM_LOADENS4_14ComposedLayoutINS4_7SwizzleILi2ELi4ELi3EEENS4_18smem_ptr_flag_bitsILi8EEENSX_INS5_IJNSA_ILi8EEESH_EEENS5_IJSH_SC_EEEEEEEvNS4_8identityES15_S1F_vS1G_EENS_8epilogue10collective18CollectiveEpilogueINS1I_23Sm100TmaWarpSpecializedILi2ELi2ELi64ELb0ELb0EEEJNS5_IJSG_SG_SH_EEENS5_IJNSX_ISG_SC_EENSX_ISH_SC_EEEEESJ_SK_SJ_SK_NS1I_6fusion15FusionCallbacksIS1M_NS1R_17LinearCombinationISJ_fSJ_fLNS_15FloatRoundStyleE2EEES1N_S1Q_JEEENS4_5SM1004TMEM4LOAD26SM100_TMEM_LOAD_32dp32b64xENS4_13SM90_TMA_LOADES1F_NS4_39AutoVectorizingCopyWithAssumedAlignmentILi128EEENS4_14SM90_TMA_STOREES1F_S23_S23_EEEvvEEEEvNT_6ParamsE) ;  /* 0xffffff5c02d07950 */ /* 0x000fea0003c3ffff */
        .weak           $__internal_1_$__cuda_sm10x_tcgen05_guardrail_trap_phase_invalid_during_alloc
        .type           $__internal_1_$__cuda_sm10x_tcgen05_guardrail_trap_phase_invalid_during_alloc,@function
        .size           $__internal_1_$__cuda_sm10x_tcgen05_guardrail_trap_phase_invalid_during_alloc,($__internal_2_$__cuda_sm10x_tcgen05_guardrail_trap_unallocated_columns_being_dealloced - $__internal_1_$__cuda_sm10x_tcgen05_guardrail_trap_phase_invalid_during_alloc)
$__internal_1_$__cuda_sm10x_tcgen05_guardrail_trap_phase_invalid_during_alloc:
[----:B------:R-:W-:Y:S05]  /*a0c0*/  BPT.TRAP 0x1 ;  /* 0x000000040000795c */ /* 0x000fea0000300000 */
[----:B------:R-:W-:-:S04]  /*a0d0*/  MOV R3, 0x0 ;  /* 0x0000000000037802 */ /* 0x000fc80000000f00 */
[----:B------:R-:W-:Y:S05]  /*a0e0*/  RET.REL.NODEC R2 `(_ZN7cutlass13device_kernelINS_4gemm6kernel13GemmUniversalIN4cute5tupleIJiiiiEEENS1_10collective13CollectiveMmaINS1_35MainloopSm100TmaUmmaWarpSpecializedILi16ELi2ELi4ENS5_IJNS4_1CILi2EEENSA_ILi1EEESC_EEEEENS5_IJNSA_ILi256EEENSA_ILi128EEENSA_ILi64EEEEEENS_12float_e4m3_tENS5_IJlSC_lEEESJ_SK_NS4_8TiledMMAINS4_8MMA_AtomIJNS4_10MMA_TraitsINS4_25SM100_MMA_F8F6F4_2x1SM_SSEJSJ_SJ_fSF_SG_NS4_17integral_constantINS4_4UMMA5MajorELSR_0EEESS_NSP_INSQ_7ScaleInELST_0EEESU_EEEEEENS4_6LayoutINS5_IJSC_SC_SC_EEENS5_IJNSA_ILi0EEESZ_SZ_EEEEENS5_IJNS4_10UnderscoreES12_S12_EEEEENS4_18SM100_TMA_2SM_LOADENS4_14ComposedLayoutINS4_7SwizzleILi2ELi4ELi3EEENS4_18smem_ptr_flag_bitsILi8EEENSX_INS5_IJNSA_ILi8EEESH_EEENS5_IJSH_SC_EEEEEEEvNS4_8identityES15_S1F_vS1G_EENS_8epilogue10collective18CollectiveEpilogueINS1I_23Sm100TmaWarpSpecializedILi2ELi2ELi64ELb0ELb0EEEJNS5_IJSG_SG_SH_EEENS5_IJNSX_ISG_SC_EENSX_ISH_SC_EEEEESJ_SK_SJ_SK_NS1I_6fusion15FusionCallbacksIS1M_NS1R_17LinearCombinationISJ_fSJ_fLNS_15FloatRoundStyleE2EEES1N_S1Q_JEEENS4_5SM1004TMEM4LOAD26SM100_TMEM_LOAD_32dp32b64xENS4_13SM90_TMA_LOADES1F_NS4_39AutoVectorizingCopyWithAssumedAlignmentILi128EEENS4_14SM90_TMA_STOREES1F_S23_S23_EEEvvEEEEvNT_6ParamsE) ;  /* 0xffffff5c02c47950 */ /* 0x000fea0003c3ffff */
        .weak           $__internal_2_$__cuda_sm10x_tcgen05_guardrail_trap_unallocated_columns_being_dealloced
        .type           $__internal_2_$__cuda_sm10x_tcgen05_guardrail_trap_unallocated_columns_being_dealloced,@function
        .size           $__internal_2_$__cuda_sm10x_tcgen05_guardrail_trap_unallocated_columns_being_dealloced,(.L_x_201 - $__internal_2_$__cuda_sm10x_tcgen05_guardrail_trap_unallocated_columns_being_dealloced)
$__internal_2_$__cuda_sm10x_tcgen05_guardrail_trap_unallocated_columns_being_dealloced:
[----:B------:R-:W-:Y:S05]  /*a0f0*/  BPT.TRAP 0x1 ;  /* 0x000000040000795c */ /* 0x000fea0000300000 */
[----:B------:R-:W-:-:S04]  /*a100*/  HFMA2 R3, -RZ, RZ, 0, 0 ;  /* 0x00000000ff037431 */ /* 0x000fc800000001ff */
[----:B------:R-:W-:Y:S05]  /*a110*/  RET.REL.NODEC R2 `(_ZN7cutlass13device_kernelINS_4gemm6kernel13GemmUniversalIN4cute5tupleIJiiiiEEENS1_10collective13CollectiveMmaINS1_35MainloopSm100TmaUmmaWarpSpecializedILi16ELi2ELi4ENS5_IJNS4_1CILi2EEENSA_ILi1EEESC_EEEEENS5_IJNSA_ILi256EEENSA_ILi128EEENSA_ILi64EEEEEENS_12float_e4m3_tENS5_IJlSC_lEEESJ_SK_NS4_8TiledMMAINS4_8MMA_AtomIJNS4_10MMA_TraitsINS4_25SM100_MMA_F8F6F4_2x1SM_SSEJSJ_SJ_fSF_SG_NS4_17integral_constantINS4_4UMMA5MajorELSR_0EEESS_NSP_INSQ_7ScaleInELST_0EEESU_EEEEEENS4_6LayoutINS5_IJSC_SC_SC_EEENS5_IJNSA_ILi0EEESZ_SZ_EEEEENS5_IJNS4_10UnderscoreES12_S12_EEEEENS4_18SM100_TMA_2SM_LOADENS4_14ComposedLayoutINS4_7SwizzleILi2ELi4ELi3EEENS4_18smem_ptr_flag_bitsILi8EEENSX_INS5_IJNSA_ILi8EEESH_EEENS5_IJSH_SC_EEEEEEEvNS4_8identityES15_S1F_vS1G_EENS_8epilogue10collective18CollectiveEpilogueINS1I_23Sm100TmaWarpSpecializedILi2ELi2ELi64ELb0ELb0EEEJNS5_IJSG_SG_SH_EEENS5_IJNSX_ISG_SC_EENSX_ISH_SC_EEEEESJ_SK_SJ_SK_NS1I_6fusion15FusionCallbacksIS1M_NS1R_17LinearCombinationISJ_fSJ_fLNS_15FloatRoundStyleE2EEES1N_S1Q_JEEENS4_5SM1004TMEM4LOAD26SM100_TMEM_LOAD_32dp32b64xENS4_13SM90_TMA_LOADES1F_NS4_39AutoVectorizingCopyWithAssumedAlignmentILi128EEENS4_14SM90_TMA_STOREES1F_S23_S23_EEEvvEEEEvNT_6ParamsE) ;  /* 0xffffff5c02b87950 */ /* 0x000fea0003c3ffff */
.L_x_200:
[----:B------:R-:W-:-:S00]  /*a120*/  BRA `(.L_x_200) ;  /* 0xfffffffc00fc7947 */ /* 0x000fc0000383ffff */
[----:B------:R-:W-:-:S00]  /*a130*/  NOP ;  /* 0x0000000000007918 */ /* 0x000fc00000000000 */
        /* <DEDUP_REMOVED lines=12> */
.L_x_201:


//--------------------- .nv.global.init           --------------------------
	.section	.nv.global.init,"aw",@progbits
.nv.global.init:
	.type		$str$27,@object
	.size		$str$27,($str$28 - $str$27)
$str$27:
        /*0000*/ 	.byte	0x28, 0x61, 0x64, 0x64, 0x72, 0x65, 0x73, 0x73, 0x20, 0x26, 0x20, 0x6d, 0x61, 0x73, 0x6b, 0x29
        /*0010*/ 	.byte	0x20, 0x3d, 0x3d, 0x20, 0x30, 0x00
	.type		$str$28,@object
	.size		$str$28,($str$26 - $str$28)
$str$28:
        /*0016*/ 	.byte	0x2f, 0x74, 0x6d, 0x70, 0x2f, 0x63, 0x75, 0x74, 0x6c, 0x61, 0x73, 0x73, 0x5f, 0x73, 0x77, 0x65
        /*0026*/ 	.byte	0x65, 0x70, 0x5f, 0x73, 0x72, 0x63, 0x2f, 0x69, 0x6e, 0x63, 0x6c, 0x75, 0x64, 0x65, 0x2f, 0x63
        /*0036*/ 	.byte	0x75, 0x74, 0x65, 0x2f, 0x70, 0x6f, 0x69, 0x6e, 0x74, 0x65, 0x72, 0x5f, 0x66, 0x6c, 0x61, 0x67
        /*0046*/ 	.byte	0x67, 0x65, 0x64, 0x2e, 0x68, 0x70, 0x70, 0x00
	.type		$str$26,@object
	.size		$str$26,($str$25 - $str$26)
$str$26:
        /*004e*/ 	.byte	0x2f, 0x74, 0x6d, 0x70, 0x2f, 0x63, 0x75, 0x74, 0x6c, 0x61, 0x73, 0x73, 0x5f, 0x73, 0x77, 0x65
        /*005e*/ 	.byte	0x65, 0x70, 0x5f, 0x73, 0x72, 0x63, 0x2f, 0x69, 0x6e, 0x63, 0x6c, 0x75, 0x64, 0x65, 0x2f, 0x63
        /*006e*/ 	.byte	0x75, 0x74, 0x65, 0x2f, 0x61, 0x74, 0x6f, 0x6d, 0x2f, 0x63, 0x6f, 0x70, 0x79, 0x5f, 0x74, 0x72
        /*007e*/ 	.byte	0x61, 0x69, 0x74, 0x73, 0x5f, 0x73, 0x6d, 0x31, 0x30, 0x30, 0x2e, 0x68, 0x70, 0x70, 0x00
	.type		$str$25,@object
	.size		$str$25,(__unnamed_1 - $str$25)
$str$25:
        /*008d*/ 	.byte	0x28, 0x28, 0x75, 0x69, 0x6e, 0x74, 0x33, 0x32, 0x5f, 0x74, 0x28, 0x74, 0x68, 0x72, 0x65, 0x61
        /*009d*/ 	.byte	0x64, 0x49, 0x64, 0x78, 0x2e, 0x78, 0x29, 0x20, 0x2f, 0x20, 0x33, 0x32, 0x29, 0x20, 0x25, 0x20
        /*00ad*/ 	.byte	0x34, 0x29, 0x20, 0x3d, 0x3d, 0x20, 0x28, 0x28, 0x28, 0x74, 0x6d, 0x65, 0x6d, 0x5f, 0x61, 0x64
        /*00bd*/ 	.byte	0x64, 0x72, 0x20, 0x3e, 0x3e, 0x20, 0x31, 0x36, 0x29, 0x20, 0x2f, 0x20, 0x33, 0x32, 0x29, 0x20
        /*00cd*/ 	.byte	0x25, 0x20, 0x34, 0x29, 0x00
	.type		__unnamed_1,@object
	.size		__unnamed_1,(__unnamed_2 - __unnamed_1)
__unnamed_1:
        /*00d2*/ 	.byte	0x61, 0x75, 0x74, 0x6f, 0x20, 0x63, 0x75, 0x74, 0x65, 0x3a, 0x3a, 0x61, 0x73, 0x5f, 0x70, 0x6f
        /* <DEDUP_REMOVED lines=24> */
        /*0262*/ 	.byte	0x43, 0x3c, 0x38, 0x31, 0x39, 0x32, 0x3e, 0x3e, 0x3e, 0x3e, 0x5d, 0x00
	.type		__unnamed_2,@object
	.size		__unnamed_2,(.L_2 - __unnamed_2)
__unnamed_2:
        /* <DEDUP_REMOVED lines=42> */
        /*050e*/ 	.byte	0x3e, 0x3e, 0x3e, 0x3e, 0x5d, 0x00
.L_2:


//--------------------- .nv.shared._ZN7cutlass13device_kernelINS_4gemm6kernel13GemmUniversalIN4cute5tupleIJiiiiEEENS1_10collective13CollectiveMmaINS1_35MainloopSm100TmaUmmaWarpSpecializedILi16ELi2ELi4ENS5_IJNS4_1CILi2EEENSA_ILi1EEESC_EEEEENS5_IJNSA_ILi256EEENSA_ILi128EEENSA_ILi64EEEEEENS_12float_e4m3_tENS5_IJlSC_lEEESJ_SK_NS4_8TiledMMAINS4_8MMA_AtomIJNS4_10MMA_TraitsINS4_25SM100_MMA_F8F6F4_2x1SM_SSEJSJ_SJ_fSF_SG_NS4_17integral_constantINS4_4UMMA5MajorELSR_0EEESS_NSP_INSQ_7ScaleInELST_0EEESU_EEEEEENS4_6LayoutINS5_IJSC_SC_SC_EEENS5_IJNSA_ILi0EEESZ_SZ_EEEEENS5_IJNS4_10UnderscoreES12_S12_EEEEENS4_18SM100_TMA_2SM_LOADENS4_14ComposedLayoutINS4_7SwizzleILi2ELi4ELi3EEENS4_18smem_ptr_flag_bitsILi8EEENSX_INS5_IJNSA_ILi8EEESH_EEENS5_IJSH_SC_EEEEEEEvNS4_8identityES15_S1F_vS1G_EENS_8epilogue10collective18CollectiveEpilogueINS1I_23Sm100TmaWarpSpecializedILi2ELi2ELi64ELb0ELb0EEEJNS5_IJSG_SG_SH_EEENS5_IJNSX_ISG_SC_EENSX_ISH_SC_EEEEESJ_SK_SJ_SK_NS1I_6fusion15FusionCallbacksIS1M_NS1R_17LinearCombinationISJ_fSJ_fLNS_15FloatRoundStyleE2EEES1N_S1Q_JEEENS4_5SM1004TMEM4LOAD26SM100_TMEM_LOAD_32dp32b64xENS4_13SM90_TMA_LOADES1F_NS4_39AutoVectorizingCopyWithAssumedAlignmentILi128EEENS4_14SM90_TMA_STOREES1F_S23_S23_EEEvvEEEEvNT_6ParamsE --------------------------
	.section	.nv.shared._ZN7cutlass13device_kernelINS_4gemm6kernel13GemmUniversalIN4cute5tupleIJiiiiEEENS1_10collective13CollectiveMmaINS1_35MainloopSm100TmaUmmaWarpSpecializedILi16ELi2ELi4ENS5_IJNS4_1CILi2EEENSA_ILi1EEESC_EEEEENS5_IJNSA_ILi256EEENSA_ILi128EEENSA_ILi64EEEEEENS_12float_e4m3_tENS5_IJlSC_lEEESJ_SK_NS4_8TiledMMAINS4_8MMA_AtomIJNS4_10MMA_TraitsINS4_25SM100_MMA_F8F6F4_2x1SM_SSEJSJ_SJ_fSF_SG_NS4_17integral_constantINS4_4UMMA5MajorELSR_0EEESS_NSP_INSQ_7ScaleInELST_0EEESU_EEEEEENS4_6LayoutINS5_IJSC_SC_SC_EEENS5_IJNSA_ILi0EEESZ_SZ_EEEEENS5_IJNS4_10UnderscoreES12_S12_EEEEENS4_18SM100_TMA_2SM_LOADENS4_14ComposedLayoutINS4_7SwizzleILi2ELi4ELi3EEENS4_18smem_ptr_flag_bitsILi8EEENSX_INS5_IJNSA_ILi8EEESH_EEENS5_IJSH_SC_EEEEEEEvNS4_8identityES15_S1F_vS1G_EENS_8epilogue10collective18CollectiveEpilogueINS1I_23Sm100TmaWarpSpecializedILi2ELi2ELi64ELb0ELb0EEEJNS5_IJSG_SG_SH_EEENS5_IJNSX_ISG_SC_EENSX_ISH_SC_EEEEESJ_SK_SJ_SK_NS1I_6fusion15FusionCallbacksIS1M_NS1R_17LinearCombinationISJ_fSJ_fLNS_15FloatRoundStyleE2EEES1N_S1Q_JEEENS4_5SM1004TMEM4LOAD26SM100_TMEM_LOAD_32dp32b64xENS4_13SM90_TMA_LOADES1F_NS4_39AutoVectorizingCopyWithAssumedAlignmentILi128EEENS4_14SM90_TMA_STOREES1F_S23_S23_EEEvvEEEEvNT_6ParamsE,"aw",@nobits
	.sectionflags	@""
	.align	16
	.zero		1024


//--------------------- .nv.shared.reserved.0     --------------------------
	.section	.nv.shared.reserved.0,"aw",@nobits
	.weak		__nv_reservedSMEM_offset_0_alias
	.size		__nv_reservedSMEM_offset_0_alias, 0, 64
	.other		__nv_reservedSMEM_offset_0_alias,@"STO_CUDA_RESERVED_SHARED STV_DEFAULT"
__nv_reservedSMEM_offset_0_alias:
	.zero		0
.nv.shared.reserved.0:
	.zero		64
	.weak		__nv_reservedSMEM_tcgen05_partition
	.type		__nv_reservedSMEM_tcgen05_partition,@object
	.size		__nv_reservedSMEM_tcgen05_partition,(.L_0 - __nv_reservedSMEM_tcgen05_partition)
__nv_reservedSMEM_tcgen05_partition:
	.zero		32
.L_0:


//--------------------- .nv.global                --------------------------
	.section	.nv.global,"aw",@nobits
.nv.global:
	.type		_ZN39_INTERNAL_d20c8a1e_4_k_cu_3b0cf564_33764cute1_E,@object
	.size		_ZN39_INTERNAL_d20c8a1e_4_k_cu_3b0cf564_33764cute1_E,(_ZN39_INTERNAL_d20c8a1e_4_k_cu_3b0cf564_33764cuda3std3__45__cpo6cbeginE - _ZN39_INTERNAL_d20c8a1e_4_k_cu_3b0cf564_33764cute1_E)
_ZN39_INTERNAL_d20c8a1e_4_k_cu_3b0cf564_33764cute1_E:
	.zero		1
	.type		_ZN39_INTERNAL_d20c8a1e_4_k_cu_3b0cf564_33764cuda3std3__45__cpo6cbeginE,@object
	.size		_ZN39_INTERNAL_d20c8a1e_4_k_cu_3b0cf564_33764cuda3std3__45__cpo6cbeginE,(_ZN39_INTERNAL_d20c8a1e_4_k_cu_3b0cf564_33764cuda3std3__48in_placeE - _ZN39_INTERNAL_d20c8a1e_4_k_cu_3b0cf564_33764cuda3std3__45__cpo6cbeginE)
_ZN39_INTERNAL_d20c8a1e_4_k_cu_3b0cf564_33764cuda3std3__45__cpo6cbeginE:
	.zero		1
	.type		_ZN39_INTERNAL_d20c8a1e_4_k_cu_3b0cf564_33764cuda3std3__48in_placeE,@object
	.size		_ZN39_INTERNAL_d20c8a1e_4_k_cu_3b0cf564_33764cuda3std3__48in_placeE,(_ZN39_INTERNAL_d20c8a1e_4_k_cu_3b0cf564_33764cuda3std6ranges3__45__cpo9iter_moveE - _ZN39_INTERNAL_d20c8a1e_4_k_cu_3b0cf564_33764cuda3std3__48in_placeE)
_ZN39_INTERNAL_d20c8a1e_4_k_cu_3b0cf564_33764cuda3std3__48in_placeE:
	.zero		1
	.type		_ZN39_INTERNAL_d20c8a1e_4_k_cu_3b0cf564_33764cuda3std6ranges3__45__cpo9iter_moveE,@object
	.size		_ZN39_INTERNAL_d20c8a1e_4_k_cu_3b0cf564_33764cuda3std6ranges3__45__cpo9iter_moveE,(_ZN39_INTERNAL_d20c8a1e_4_k_cu_3b0cf564_33764cuda3std3__45__cpo5beginE - _ZN39_INTERNAL_d20c8a1e_4_k_cu_3b0cf564_33764cuda3std6ranges3__45__cpo9iter_moveE)
_ZN39_INTERNAL_d20c8a1e_4_k_cu_3b0cf564_33764cuda3std6ranges3__45__cpo9iter_moveE:
	.zero		1
	.type		_ZN39_INTERNAL_d20c8a1e_4_k_cu_3b0cf564_33764cuda3std3__45__cpo5beginE,@object
	.size		_ZN39_INTERNAL_d20c8a1e_4_k_cu_3b0cf564_33764cuda3std3__45__cpo5beginE,(_ZN39_INTERNAL_d20c8a1e_4_k_cu_3b0cf564_33764cuda3std3__441_GLOBAL__N__d20c8a1e_4_k_cu_3b0cf564_33766ignoreE - _ZN39_INTERNAL_d20c8a1e_4_k_cu_3b0cf564_33764cuda3std3__45__cpo5beginE)
_ZN39_INTERNAL_d20c8a1e_4_k_cu_3b0cf564_33764cuda3std3__45__cpo5beginE:
	.zero		1
	.type		_ZN39_INTERNAL_d20c8a1e_4_k_cu_3b0cf564_33764cuda3std3__441_GLOBAL__N__d20c8a1e_4_k_cu_3b0cf564_33766ignoreE,@object
	.size		_ZN39_INTERNAL_d20c8a1e_4_k_cu_3b0cf564_33764cuda3std3__441_GLOBAL__N__d20c8a1e_4_k_cu_3b0cf564_33766ignoreE,(_ZN39_INTERNAL_d20c8a1e_4_k_cu_3b0cf564_33764cute7productE - _ZN39_INTERNAL_d20c8a1e_4_k_cu_3b0cf564_33764cuda3std3__441_GLOBAL__N__d20c8a1e_4_k_cu_3b0cf564_33766ignoreE)
_ZN39_INTERNAL_d20c8a1e_4_k_cu_3b0cf564_33764cuda3std3__441_GLOBAL__N__d20c8a1e_4_k_cu_3b0cf564_33766ignoreE:
	.zero		1
	.type		_ZN39_INTERNAL_d20c8a1e_4_k_cu_3b0cf564_33764cute7productE,@object
	.size		_ZN39_INTERNAL_d20c8a1e_4_k_cu_3b0cf564_33764cute7productE,(_ZN39_INTERNAL_d20c8a1e_4_k_cu_3b0cf564_33764cuda3std3__45__cpo3endE - _ZN39_INTERNAL_d20c8a1e_4_k_cu_3b0cf564_33764cute7productE)
_ZN39_INTERNAL_d20c8a1e_4_k_cu_3b0cf564_33764cute7productE:
	.zero		1
	.type		_ZN39_INTERNAL_d20c8a1e_4_k_cu_3b0cf564_33764cuda3std3__45__cpo3endE,@object
	.size		_ZN39_INTERNAL_d20c8a1e_4_k_cu_3b0cf564_33764cuda3std3__45__cpo3endE,(_ZN39_INTERNAL_d20c8a1e_4_k_cu_3b0cf564_33764cuda3std3__419piecewise_constructE - _ZN39_INTERNAL_d20c8a1e_4_k_cu_3b0cf564_33764cuda3std3__45__cpo3endE)
_ZN39_INTERNAL_d20c8a1e_4_k_cu_3b0cf564_33764cuda3std3__45__cpo3endE:
	.zero		1
	.type		_ZN39_INTERNAL_d20c8a1e_4_k_cu_3b0cf564_33764cuda3std3__419piecewise_constructE,@object
	.size		_ZN39_INTERNAL_d20c8a1e_4_k_cu_3b0cf564_33764cuda3std3__419piecewise_constructE,(_ZN39_INTERNAL_d20c8a1e_4_k_cu_3b0cf564_33764cuda3std3__45__cpo4cendE - _ZN39_INTERNAL_d20c8a1e_4_k_cu_3b0cf564_33764cuda3std3__419piecewise_constructE)
_ZN39_INTERNAL_d20c8a1e_4_k_cu_3b0cf564_33764cuda3std3__419piecewise_constructE:
	.zero		1
	.type		_ZN39_INTERNAL_d20c8a1e_4_k_cu_3b0cf564_33764cuda3std3__45__cpo4cendE,@object
	.size		_ZN39_INTERNAL_d20c8a1e_4_k_cu_3b0cf564_33764cuda3std3__45__cpo4cendE,(_ZN39_INTERNAL_d20c8a1e_4_k_cu_3b0cf564_33764cuda3std6ranges3__45__cpo4swapE - _ZN39_INTERNAL_d20c8a1e_4_k_cu_3b0cf564_33764cuda3std3__45__cpo4cendE)
_ZN39_INTERNAL_d20c8a1e_4_k_cu_3b0cf564_33764cuda3std3__45__cpo4cendE:
	.zero		1
	.type		_ZN39_INTERNAL_d20c8a1e_4_k_cu_3b0cf564_33764cuda3std6ranges3__45__cpo4swapE,@object
	.size		_ZN39_INTERNAL_d20c8a1e_4_k_cu_3b0cf564_33764cuda3std6ranges3__45__cpo4swapE,(.L_10 - _ZN39_INTERNAL_d20c8a1e_4_k_cu_3b0cf564_33764cuda3std6ranges3__45__cpo4swapE)
_ZN39_INTERNAL_d20c8a1e_4_k_cu_3b0cf564_33764cuda3std6ranges3__45__cpo4swapE:
	.zero		1
.L_10:


//--------------------- .nv.constant0._ZN7cutlass13device_kernelINS_4gemm6kernel13GemmUniversalIN4cute5tupleIJiiiiEEENS1_10collective13CollectiveMmaINS1_35MainloopSm100TmaUmmaWarpSpecializedILi16ELi2ELi4ENS5_IJNS4_1CILi2EEENSA_ILi1EEESC_EEEEENS5_IJNSA_ILi256EEENSA_ILi128EEENSA_ILi64EEEEEENS_12float_e4m3_tENS5_IJlSC_lEEESJ_SK_NS4_8TiledMMAINS4_8MMA_AtomIJNS4_10MMA_TraitsINS4_25SM100_MMA_F8F6F4_2x1SM_SSEJSJ_SJ_fSF_SG_NS4_17integral_constantINS4_4UMMA5MajorELSR_0EEESS_NSP_INSQ_7ScaleInELST_0EEESU_EEEEEENS4_6LayoutINS5_IJSC_SC_SC_EEENS5_IJNSA_ILi0EEESZ_SZ_EEEEENS5_IJNS4_10UnderscoreES12_S12_EEEEENS4_18SM100_TMA_2SM_LOADENS4_14ComposedLayoutINS4_7SwizzleILi2ELi4ELi3EEENS4_18smem_ptr_flag_bitsILi8EEENSX_INS5_IJNSA_ILi8EEESH_EEENS5_IJSH_SC_EEEEEEEvNS4_8identityES15_S1F_vS1G_EENS_8epilogue10collective18CollectiveEpilogueINS1I_23Sm100TmaWarpSpecializedILi2ELi2ELi64ELb0ELb0EEEJNS5_IJSG_SG_SH_EEENS5_IJNSX_ISG_SC_EENSX_ISH_SC_EEEEESJ_SK_SJ_SK_NS1I_6fusion15FusionCallbacksIS1M_NS1R_17LinearCombinationISJ_fSJ_fLNS_15FloatRoundStyleE2EEES1N_S1Q_JEEENS4_5SM1004TMEM4LOAD26SM100_TMEM_LOAD_32dp32b64xENS4_13SM90_TMA_LOADES1F_NS4_39AutoVectorizingCopyWithAssumedAlignmentILi128EEENS4_14SM90_TMA_STOREES1F_S23_S23_EEEvvEEEEvNT_6ParamsE --------------------------
	.section	.nv.constant0._ZN7cutlass13device_kernelINS_4gemm6kernel13GemmUniversalIN4cute5tupleIJiiiiEEENS1_10collective13CollectiveMmaINS1_35MainloopSm100TmaUmmaWarpSpecializedILi16ELi2ELi4ENS5_IJNS4_1CILi2EEENSA_ILi1EEESC_EEEEENS5_IJNSA_ILi256EEENSA_ILi128EEENSA_ILi64EEEEEENS_12float_e4m3_tENS5_IJlSC_lEEESJ_SK_NS4_8TiledMMAINS4_8MMA_AtomIJNS4_10MMA_TraitsINS4_25SM100_MMA_F8F6F4_2x1SM_SSEJSJ_SJ_fSF_SG_NS4_17integral_constantINS4_4UMMA5MajorELSR_0EEESS_NSP_INSQ_7ScaleInELST_0EEESU_EEEEEENS4_6LayoutINS5_IJSC_SC_SC_EEENS5_IJNSA_ILi0EEESZ_SZ_EEEEENS5_IJNS4_10UnderscoreES12_S12_EEEEENS4_18SM100_TMA_2SM_LOADENS4_14ComposedLayoutINS4_7SwizzleILi2ELi4ELi3EEENS4_18smem_ptr_flag_bitsILi8EEENSX_INS5_IJNSA_ILi8EEESH_EEENS5_IJSH_SC_EEEEEEEvNS4_8identityES15_S1F_vS1G_EENS_8epilogue10collective18CollectiveEpilogueINS1I_23Sm100TmaWarpSpecializedILi2ELi2ELi64ELb0ELb0EEEJNS5_IJSG_SG_SH_EEENS5_IJNSX_ISG_SC_EENSX_ISH_SC_EEEEESJ_SK_SJ_SK_NS1I_6fusion15FusionCallbacksIS1M_NS1R_17LinearCombinationISJ_fSJ_fLNS_15FloatRoundStyleE2EEES1N_S1Q_JEEENS4_5SM1004TMEM4LOAD26SM100_TMEM_LOAD_32dp32b64xENS4_13SM90_TMA_LOADES1F_NS4_39AutoVectorizingCopyWithAssumedAlignmentILi128EEENS4_14SM90_TMA_STOREES1F_S23_S23_EEEvvEEEEvNT_6ParamsE,"a",@progbits
	.sectionflags	@""
	.align	4
.nv.constant0._ZN7cutlass13device_kernelINS_4gemm6kernel13GemmUniversalIN4cute5tupleIJiiiiEEENS1_10collective13CollectiveMmaINS1_35MainloopSm100TmaUmmaWarpSpecializedILi16ELi2ELi4ENS5_IJNS4_1CILi2EEENSA_ILi1EEESC_EEEEENS5_IJNSA_ILi256EEENSA_ILi128EEENSA_ILi64EEEEEENS_12float_e4m3_tENS5_IJlSC_lEEESJ_SK_NS4_8TiledMMAINS4_8MMA_AtomIJNS4_10MMA_TraitsINS4_25SM100_MMA_F8F6F4_2x1SM_SSEJSJ_SJ_fSF_SG_NS4_17integral_constantINS4_4UMMA5MajorELSR_0EEESS_NSP_INSQ_7ScaleInELST_0EEESU_EEEEEENS4_6LayoutINS5_IJSC_SC_SC_EEENS5_IJNSA_ILi0EEESZ_SZ_EEEEENS5_IJNS4_10UnderscoreES12_S12_EEEEENS4_18SM100_TMA_2SM_LOADENS4_14ComposedLayoutINS4_7SwizzleILi2ELi4ELi3EEENS4_18smem_ptr_flag_bitsILi8EEENSX_INS5_IJNSA_ILi8EEESH_EEENS5_IJSH_SC_EEEEEEEvNS4_8identityES15_S1F_vS1G_EENS_8epilogue10collective18CollectiveEpilogueINS1I_23Sm100TmaWarpSpecializedILi2ELi2ELi64ELb0ELb0EEEJNS5_IJSG_SG_SH_EEENS5_IJNSX_ISG_SC_EENSX_ISH_SC_EEEEESJ_SK_SJ_SK_NS1I_6fusion15FusionCallbacksIS1M_NS1R_17LinearCombinationISJ_fSJ_fLNS_15FloatRoundStyleE2EEES1N_S1Q_JEEENS4_5SM1004TMEM4LOAD26SM100_TMEM_LOAD_32dp32b64xENS4_13SM90_TMA_LOADES1F_NS4_39AutoVectorizingCopyWithAssumedAlignmentILi128EEENS4_14SM90_TMA_STOREES1F_S23_S23_EEEvvEEEEvNT_6ParamsE:
	.zero		2944


//--------------------- SYMBOLS --------------------------

	.type		.nv.reservedSmem.offset0,@object
	.size		.nv.reservedSmem.offset0,0x4
	.type		.nv.reservedSmem.cap,@object
	.size		.nv.reservedSmem.cap,0x4
	.type		__assertfail,@function
